//
// Generated by NVIDIA NVVM Compiler
//
// Compiler Build ID: CL-36424714
// Cuda compilation tools, release 13.0, V13.0.88
// Based on NVVM 20.0.0
//

.version 9.0
.target sm_100
.address_size 64

	// .globl	fused_pir_kernel
.const .align 4 .b8 CHACHA_CONSTANTS[16] = {101, 120, 112, 97, 110, 100, 32, 51, 50, 45, 98, 121, 116, 101, 32, 107};
// _ZZ16fused_pir_kernelE6s_acc0 has been demoted
// _ZZ16fused_pir_kernelE6s_acc1 has been demoted
// _ZZ16fused_pir_kernelE6s_acc2 has been demoted

.visible .entry fused_pir_kernel(
	.param .u64 .ptr .align 1 fused_pir_kernel_param_0,
	.param .u64 .ptr .align 1 fused_pir_kernel_param_1,
	.param .u64 .ptr .align 1 fused_pir_kernel_param_2,
	.param .u64 .ptr .align 1 fused_pir_kernel_param_3,
	.param .u64 .ptr .align 1 fused_pir_kernel_param_4,
	.param .u32 fused_pir_kernel_param_5
)
{
	.reg .pred 	%p<54>;
	.reg .b16 	%rs<55>;
	.reg .b32 	%r<2674>;
	.reg .b64 	%rd<57>;
	// demoted variable
	.shared .align 16 .b8 _ZZ16fused_pir_kernelE6s_acc0[4096];
	// demoted variable
	.shared .align 16 .b8 _ZZ16fused_pir_kernelE6s_acc1[4096];
	// demoted variable
	.shared .align 16 .b8 _ZZ16fused_pir_kernelE6s_acc2[4096];
	ld.param.u64 	%rd21, [fused_pir_kernel_param_1];
	ld.param.u64 	%rd22, [fused_pir_kernel_param_4];
	cvta.to.global.u64 	%rd1, %rd21;
	cvta.to.global.u64 	%rd2, %rd22;
	mov.u32 	%r1, %tid.x;
	setp.gt.u32 	%p1, %r1, 255;
	@%p1 bra 	$L__BB0_7;
	mov.u32 	%r2, %ntid.x;
	add.s32 	%r224, %r1, %r2;
	max.u32 	%r225, %r224, 256;
	setp.lt.u32 	%p2, %r224, 256;
	selp.u32 	%r226, 1, 0, %p2;
	add.s32 	%r227, %r224, %r226;
	sub.s32 	%r228, %r225, %r227;
	div.u32 	%r229, %r228, %r2;
	add.s32 	%r3, %r229, %r226;
	and.b32  	%r230, %r3, 3;
	setp.eq.s32 	%p3, %r230, 3;
	mov.u32 	%r2605, %r1;
	@%p3 bra 	$L__BB0_4;
	add.s32 	%r232, %r3, 1;
	and.b32  	%r4, %r232, 3;
	mov.b32 	%r2604, 0;
	mov.u32 	%r2605, %r1;
$L__BB0_3:
	.pragma "nounroll";
	shl.b32 	%r233, %r2605, 4;
	mov.u32 	%r234, _ZZ16fused_pir_kernelE6s_acc0;
	add.s32 	%r235, %r234, %r233;
	mov.b32 	%r236, 0;
	st.shared.v4.u32 	[%r235], {%r236, %r236, %r236, %r236};
	mov.u32 	%r237, _ZZ16fused_pir_kernelE6s_acc1;
	add.s32 	%r238, %r237, %r233;
	st.shared.v4.u32 	[%r238], {%r236, %r236, %r236, %r236};
	mov.u32 	%r239, _ZZ16fused_pir_kernelE6s_acc2;
	add.s32 	%r240, %r239, %r233;
	st.shared.v4.u32 	[%r240], {%r236, %r236, %r236, %r236};
	add.s32 	%r2605, %r2605, %r2;
	add.s32 	%r2604, %r2604, 1;
	setp.ne.s32 	%p4, %r2604, %r4;
	@%p4 bra 	$L__BB0_3;
$L__BB0_4:
	setp.lt.u32 	%p5, %r3, 3;
	@%p5 bra 	$L__BB0_7;
	mov.u32 	%r242, _ZZ16fused_pir_kernelE6s_acc0;
	mov.u32 	%r245, _ZZ16fused_pir_kernelE6s_acc1;
	mov.u32 	%r247, _ZZ16fused_pir_kernelE6s_acc2;
	shl.b32 	%r249, %r2, 4;
$L__BB0_6:
	shl.b32 	%r241, %r2605, 4;
	add.s32 	%r243, %r242, %r241;
	mov.b32 	%r244, 0;
	st.shared.v4.u32 	[%r243], {%r244, %r244, %r244, %r244};
	add.s32 	%r246, %r245, %r241;
	st.shared.v4.u32 	[%r246], {%r244, %r244, %r244, %r244};
	add.s32 	%r248, %r247, %r241;
	st.shared.v4.u32 	[%r248], {%r244, %r244, %r244, %r244};
	add.s32 	%r250, %r243, %r249;
	st.shared.v4.u32 	[%r250], {%r244, %r244, %r244, %r244};
	add.s32 	%r251, %r246, %r249;
	st.shared.v4.u32 	[%r251], {%r244, %r244, %r244, %r244};
	add.s32 	%r252, %r248, %r249;
	st.shared.v4.u32 	[%r252], {%r244, %r244, %r244, %r244};
	add.s32 	%r253, %r250, %r249;
	st.shared.v4.u32 	[%r253], {%r244, %r244, %r244, %r244};
	add.s32 	%r254, %r251, %r249;
	st.shared.v4.u32 	[%r254], {%r244, %r244, %r244, %r244};
	add.s32 	%r255, %r252, %r249;
	st.shared.v4.u32 	[%r255], {%r244, %r244, %r244, %r244};
	add.s32 	%r256, %r253, %r249;
	st.shared.v4.u32 	[%r256], {%r244, %r244, %r244, %r244};
	add.s32 	%r257, %r254, %r249;
	st.shared.v4.u32 	[%r257], {%r244, %r244, %r244, %r244};
	add.s32 	%r258, %r255, %r249;
	st.shared.v4.u32 	[%r258], {%r244, %r244, %r244, %r244};
	shl.b32 	%r259, %r2, 2;
	add.s32 	%r2605, %r259, %r2605;
	setp.lt.u32 	%p6, %r2605, 256;
	@%p6 bra 	$L__BB0_6;
$L__BB0_7:
	bar.sync 	0;
	mov.u32 	%r12, %ntid.x;
	ld.const.u32 	%r13, [CHACHA_CONSTANTS];
	ld.const.u32 	%r14, [CHACHA_CONSTANTS+4];
	ld.const.u32 	%r15, [CHACHA_CONSTANTS+8];
	ld.const.u32 	%r16, [CHACHA_CONSTANTS+12];
	mov.u32 	%r260, %ctaid.x;
	shl.b32 	%r261, %r260, 10;
	add.s64 	%rd3, %rd1, 32;
	mov.u32 	%r2607, %r1;
$L__BB0_8:
	ld.param.u32 	%r2602, [fused_pir_kernel_param_5];
	add.s32 	%r18, %r2607, %r261;
	setp.ge.s32 	%p7, %r18, %r2602;
	@%p7 bra 	$L__BB0_51;
	ld.global.nc.u32 	%r2616, [%rd1];
	ld.global.nc.u32 	%r2615, [%rd1+4];
	ld.global.nc.u32 	%r2614, [%rd1+8];
	ld.global.nc.u32 	%r2613, [%rd1+12];
	ld.global.nc.v2.u8 	{%rs46, %rs2}, [%rd1+16];
	setp.eq.s16 	%p8, %rs2, 0;
	@%p8 bra 	$L__BB0_14;
	cvt.u32.u16 	%r262, %rs2;
	and.b32  	%r263, %r262, 255;
	add.s32 	%r2612, %r263, -1;
	mov.u64 	%rd53, %rd3;
	mov.u64 	%rd54, %rd1;
	mov.u16 	%rs47, %rs46;
$L__BB0_11:
	add.s32 	%r264, %r13, %r2616;
	shf.l.wrap.b32 	%r265, %r264, %r264, 16;
	add.s32 	%r266, %r2616, %r265;
	xor.b32  	%r267, %r2616, %r266;
	shf.l.wrap.b32 	%r268, %r267, %r267, 12;
	add.s32 	%r269, %r264, %r268;
	xor.b32  	%r270, %r265, %r269;
	shf.l.wrap.b32 	%r271, %r270, %r270, 8;
	add.s32 	%r272, %r266, %r271;
	xor.b32  	%r273, %r268, %r272;
	shf.l.wrap.b32 	%r274, %r273, %r273, 7;
	add.s32 	%r275, %r14, %r2615;
	shf.l.wrap.b32 	%r276, %r275, %r275, 16;
	add.s32 	%r277, %r2615, %r276;
	xor.b32  	%r278, %r2615, %r277;
	shf.l.wrap.b32 	%r279, %r278, %r278, 12;
	add.s32 	%r280, %r275, %r279;
	xor.b32  	%r281, %r276, %r280;
	shf.l.wrap.b32 	%r282, %r281, %r281, 8;
	add.s32 	%r283, %r277, %r282;
	xor.b32  	%r284, %r279, %r283;
	shf.l.wrap.b32 	%r285, %r284, %r284, 7;
	add.s32 	%r286, %r15, %r2614;
	shf.l.wrap.b32 	%r287, %r286, %r286, 16;
	add.s32 	%r288, %r2614, %r287;
	xor.b32  	%r289, %r2614, %r288;
	shf.l.wrap.b32 	%r290, %r289, %r289, 12;
	add.s32 	%r291, %r286, %r290;
	xor.b32  	%r292, %r287, %r291;
	shf.l.wrap.b32 	%r293, %r292, %r292, 8;
	add.s32 	%r294, %r288, %r293;
	xor.b32  	%r295, %r290, %r294;
	shf.l.wrap.b32 	%r296, %r295, %r295, 7;
	add.s32 	%r297, %r16, %r2613;
	shf.l.wrap.b32 	%r298, %r297, %r297, 16;
	add.s32 	%r299, %r2613, %r298;
	xor.b32  	%r300, %r2613, %r299;
	shf.l.wrap.b32 	%r301, %r300, %r300, 12;
	add.s32 	%r302, %r297, %r301;
	xor.b32  	%r303, %r298, %r302;
	shf.l.wrap.b32 	%r304, %r303, %r303, 8;
	add.s32 	%r305, %r299, %r304;
	xor.b32  	%r306, %r301, %r305;
	shf.l.wrap.b32 	%r307, %r306, %r306, 7;
	add.s32 	%r308, %r269, %r285;
	xor.b32  	%r309, %r304, %r308;
	shf.l.wrap.b32 	%r310, %r309, %r309, 16;
	add.s32 	%r311, %r294, %r310;
	xor.b32  	%r312, %r285, %r311;
	shf.l.wrap.b32 	%r313, %r312, %r312, 12;
	add.s32 	%r314, %r308, %r313;
	xor.b32  	%r315, %r310, %r314;
	shf.l.wrap.b32 	%r316, %r315, %r315, 8;
	add.s32 	%r317, %r311, %r316;
	xor.b32  	%r318, %r313, %r317;
	shf.l.wrap.b32 	%r319, %r318, %r318, 7;
	add.s32 	%r320, %r280, %r296;
	xor.b32  	%r321, %r271, %r320;
	shf.l.wrap.b32 	%r322, %r321, %r321, 16;
	add.s32 	%r323, %r305, %r322;
	xor.b32  	%r324, %r296, %r323;
	shf.l.wrap.b32 	%r325, %r324, %r324, 12;
	add.s32 	%r326, %r320, %r325;
	xor.b32  	%r327, %r322, %r326;
	shf.l.wrap.b32 	%r328, %r327, %r327, 8;
	add.s32 	%r329, %r323, %r328;
	xor.b32  	%r330, %r325, %r329;
	shf.l.wrap.b32 	%r331, %r330, %r330, 7;
	add.s32 	%r332, %r291, %r307;
	xor.b32  	%r333, %r282, %r332;
	shf.l.wrap.b32 	%r334, %r333, %r333, 16;
	add.s32 	%r335, %r272, %r334;
	xor.b32  	%r336, %r307, %r335;
	shf.l.wrap.b32 	%r337, %r336, %r336, 12;
	add.s32 	%r338, %r332, %r337;
	xor.b32  	%r339, %r334, %r338;
	shf.l.wrap.b32 	%r340, %r339, %r339, 8;
	add.s32 	%r341, %r335, %r340;
	xor.b32  	%r342, %r337, %r341;
	shf.l.wrap.b32 	%r343, %r342, %r342, 7;
	add.s32 	%r344, %r302, %r274;
	xor.b32  	%r345, %r293, %r344;
	shf.l.wrap.b32 	%r346, %r345, %r345, 16;
	add.s32 	%r347, %r283, %r346;
	xor.b32  	%r348, %r274, %r347;
	shf.l.wrap.b32 	%r349, %r348, %r348, 12;
	add.s32 	%r350, %r344, %r349;
	xor.b32  	%r351, %r346, %r350;
	shf.l.wrap.b32 	%r352, %r351, %r351, 8;
	add.s32 	%r353, %r347, %r352;
	xor.b32  	%r354, %r349, %r353;
	shf.l.wrap.b32 	%r355, %r354, %r354, 7;
	add.s32 	%r356, %r314, %r355;
	xor.b32  	%r357, %r328, %r356;
	shf.l.wrap.b32 	%r358, %r357, %r357, 16;
	add.s32 	%r359, %r341, %r358;
	xor.b32  	%r360, %r355, %r359;
	shf.l.wrap.b32 	%r361, %r360, %r360, 12;
	add.s32 	%r362, %r356, %r361;
	xor.b32  	%r363, %r358, %r362;
	shf.l.wrap.b32 	%r364, %r363, %r363, 8;
	add.s32 	%r365, %r359, %r364;
	xor.b32  	%r366, %r361, %r365;
	shf.l.wrap.b32 	%r367, %r366, %r366, 7;
	add.s32 	%r368, %r326, %r319;
	xor.b32  	%r369, %r340, %r368;
	shf.l.wrap.b32 	%r370, %r369, %r369, 16;
	add.s32 	%r371, %r353, %r370;
	xor.b32  	%r372, %r319, %r371;
	shf.l.wrap.b32 	%r373, %r372, %r372, 12;
	add.s32 	%r374, %r368, %r373;
	xor.b32  	%r375, %r370, %r374;
	shf.l.wrap.b32 	%r376, %r375, %r375, 8;
	add.s32 	%r377, %r371, %r376;
	xor.b32  	%r378, %r373, %r377;
	shf.l.wrap.b32 	%r379, %r378, %r378, 7;
	add.s32 	%r380, %r338, %r331;
	xor.b32  	%r381, %r352, %r380;
	shf.l.wrap.b32 	%r382, %r381, %r381, 16;
	add.s32 	%r383, %r317, %r382;
	xor.b32  	%r384, %r331, %r383;
	shf.l.wrap.b32 	%r385, %r384, %r384, 12;
	add.s32 	%r386, %r380, %r385;
	xor.b32  	%r387, %r382, %r386;
	shf.l.wrap.b32 	%r388, %r387, %r387, 8;
	add.s32 	%r389, %r383, %r388;
	xor.b32  	%r390, %r385, %r389;
	shf.l.wrap.b32 	%r391, %r390, %r390, 7;
	add.s32 	%r392, %r350, %r343;
	xor.b32  	%r393, %r316, %r392;
	shf.l.wrap.b32 	%r394, %r393, %r393, 16;
	add.s32 	%r395, %r329, %r394;
	xor.b32  	%r396, %r343, %r395;
	shf.l.wrap.b32 	%r397, %r396, %r396, 12;
	add.s32 	%r398, %r392, %r397;
	xor.b32  	%r399, %r394, %r398;
	shf.l.wrap.b32 	%r400, %r399, %r399, 8;
	add.s32 	%r401, %r395, %r400;
	xor.b32  	%r402, %r397, %r401;
	shf.l.wrap.b32 	%r403, %r402, %r402, 7;
	add.s32 	%r404, %r362, %r379;
	xor.b32  	%r405, %r400, %r404;
	shf.l.wrap.b32 	%r406, %r405, %r405, 16;
	add.s32 	%r407, %r389, %r406;
	xor.b32  	%r408, %r379, %r407;
	shf.l.wrap.b32 	%r409, %r408, %r408, 12;
	add.s32 	%r410, %r404, %r409;
	xor.b32  	%r411, %r406, %r410;
	shf.l.wrap.b32 	%r412, %r411, %r411, 8;
	add.s32 	%r413, %r407, %r412;
	xor.b32  	%r414, %r409, %r413;
	shf.l.wrap.b32 	%r415, %r414, %r414, 7;
	add.s32 	%r416, %r374, %r391;
	xor.b32  	%r417, %r364, %r416;
	shf.l.wrap.b32 	%r418, %r417, %r417, 16;
	add.s32 	%r419, %r401, %r418;
	xor.b32  	%r420, %r391, %r419;
	shf.l.wrap.b32 	%r421, %r420, %r420, 12;
	add.s32 	%r422, %r416, %r421;
	xor.b32  	%r423, %r418, %r422;
	shf.l.wrap.b32 	%r424, %r423, %r423, 8;
	add.s32 	%r425, %r419, %r424;
	xor.b32  	%r426, %r421, %r425;
	shf.l.wrap.b32 	%r427, %r426, %r426, 7;
	add.s32 	%r428, %r386, %r403;
	xor.b32  	%r429, %r376, %r428;
	shf.l.wrap.b32 	%r430, %r429, %r429, 16;
	add.s32 	%r431, %r365, %r430;
	xor.b32  	%r432, %r403, %r431;
	shf.l.wrap.b32 	%r433, %r432, %r432, 12;
	add.s32 	%r434, %r428, %r433;
	xor.b32  	%r435, %r430, %r434;
	shf.l.wrap.b32 	%r436, %r435, %r435, 8;
	add.s32 	%r437, %r431, %r436;
	xor.b32  	%r438, %r433, %r437;
	shf.l.wrap.b32 	%r439, %r438, %r438, 7;
	add.s32 	%r440, %r398, %r367;
	xor.b32  	%r441, %r388, %r440;
	shf.l.wrap.b32 	%r442, %r441, %r441, 16;
	add.s32 	%r443, %r377, %r442;
	xor.b32  	%r444, %r367, %r443;
	shf.l.wrap.b32 	%r445, %r444, %r444, 12;
	add.s32 	%r446, %r440, %r445;
	xor.b32  	%r447, %r442, %r446;
	shf.l.wrap.b32 	%r448, %r447, %r447, 8;
	add.s32 	%r449, %r443, %r448;
	xor.b32  	%r450, %r445, %r449;
	shf.l.wrap.b32 	%r451, %r450, %r450, 7;
	add.s32 	%r452, %r410, %r451;
	xor.b32  	%r453, %r424, %r452;
	shf.l.wrap.b32 	%r454, %r453, %r453, 16;
	add.s32 	%r455, %r437, %r454;
	xor.b32  	%r456, %r451, %r455;
	shf.l.wrap.b32 	%r457, %r456, %r456, 12;
	add.s32 	%r458, %r452, %r457;
	xor.b32  	%r459, %r454, %r458;
	shf.l.wrap.b32 	%r460, %r459, %r459, 8;
	add.s32 	%r461, %r455, %r460;
	xor.b32  	%r462, %r457, %r461;
	shf.l.wrap.b32 	%r463, %r462, %r462, 7;
	add.s32 	%r464, %r422, %r415;
	xor.b32  	%r465, %r436, %r464;
	shf.l.wrap.b32 	%r466, %r465, %r465, 16;
	add.s32 	%r467, %r449, %r466;
	xor.b32  	%r468, %r415, %r467;
	shf.l.wrap.b32 	%r469, %r468, %r468, 12;
	add.s32 	%r470, %r464, %r469;
	xor.b32  	%r471, %r466, %r470;
	shf.l.wrap.b32 	%r472, %r471, %r471, 8;
	add.s32 	%r473, %r467, %r472;
	xor.b32  	%r474, %r469, %r473;
	shf.l.wrap.b32 	%r475, %r474, %r474, 7;
	add.s32 	%r476, %r434, %r427;
	xor.b32  	%r477, %r448, %r476;
	shf.l.wrap.b32 	%r478, %r477, %r477, 16;
	add.s32 	%r479, %r413, %r478;
	xor.b32  	%r480, %r427, %r479;
	shf.l.wrap.b32 	%r481, %r480, %r480, 12;
	add.s32 	%r482, %r476, %r481;
	xor.b32  	%r483, %r478, %r482;
	shf.l.wrap.b32 	%r484, %r483, %r483, 8;
	add.s32 	%r485, %r479, %r484;
	xor.b32  	%r486, %r481, %r485;
	shf.l.wrap.b32 	%r487, %r486, %r486, 7;
	add.s32 	%r488, %r446, %r439;
	xor.b32  	%r489, %r412, %r488;
	shf.l.wrap.b32 	%r490, %r489, %r489, 16;
	add.s32 	%r491, %r425, %r490;
	xor.b32  	%r492, %r439, %r491;
	shf.l.wrap.b32 	%r493, %r492, %r492, 12;
	add.s32 	%r494, %r488, %r493;
	xor.b32  	%r495, %r490, %r494;
	shf.l.wrap.b32 	%r496, %r495, %r495, 8;
	add.s32 	%r497, %r491, %r496;
	xor.b32  	%r498, %r493, %r497;
	shf.l.wrap.b32 	%r499, %r498, %r498, 7;
	add.s32 	%r500, %r458, %r475;
	xor.b32  	%r501, %r496, %r500;
	shf.l.wrap.b32 	%r502, %r501, %r501, 16;
	add.s32 	%r503, %r485, %r502;
	xor.b32  	%r504, %r475, %r503;
	shf.l.wrap.b32 	%r505, %r504, %r504, 12;
	add.s32 	%r506, %r500, %r505;
	xor.b32  	%r507, %r502, %r506;
	shf.l.wrap.b32 	%r508, %r507, %r507, 8;
	add.s32 	%r509, %r503, %r508;
	xor.b32  	%r510, %r505, %r509;
	shf.l.wrap.b32 	%r511, %r510, %r510, 7;
	add.s32 	%r512, %r470, %r487;
	xor.b32  	%r513, %r460, %r512;
	shf.l.wrap.b32 	%r514, %r513, %r513, 16;
	add.s32 	%r515, %r497, %r514;
	xor.b32  	%r516, %r487, %r515;
	shf.l.wrap.b32 	%r517, %r516, %r516, 12;
	add.s32 	%r518, %r512, %r517;
	xor.b32  	%r519, %r514, %r518;
	shf.l.wrap.b32 	%r520, %r519, %r519, 8;
	add.s32 	%r521, %r515, %r520;
	xor.b32  	%r522, %r517, %r521;
	shf.l.wrap.b32 	%r523, %r522, %r522, 7;
	add.s32 	%r524, %r482, %r499;
	xor.b32  	%r525, %r472, %r524;
	shf.l.wrap.b32 	%r526, %r525, %r525, 16;
	add.s32 	%r527, %r461, %r526;
	xor.b32  	%r528, %r499, %r527;
	shf.l.wrap.b32 	%r529, %r528, %r528, 12;
	add.s32 	%r530, %r524, %r529;
	xor.b32  	%r531, %r526, %r530;
	shf.l.wrap.b32 	%r532, %r531, %r531, 8;
	add.s32 	%r533, %r527, %r532;
	xor.b32  	%r534, %r529, %r533;
	shf.l.wrap.b32 	%r535, %r534, %r534, 7;
	add.s32 	%r536, %r494, %r463;
	xor.b32  	%r537, %r484, %r536;
	shf.l.wrap.b32 	%r538, %r537, %r537, 16;
	add.s32 	%r539, %r473, %r538;
	xor.b32  	%r540, %r463, %r539;
	shf.l.wrap.b32 	%r541, %r540, %r540, 12;
	add.s32 	%r542, %r536, %r541;
	xor.b32  	%r543, %r538, %r542;
	shf.l.wrap.b32 	%r544, %r543, %r543, 8;
	add.s32 	%r545, %r539, %r544;
	xor.b32  	%r546, %r541, %r545;
	shf.l.wrap.b32 	%r547, %r546, %r546, 7;
	add.s32 	%r548, %r506, %r547;
	xor.b32  	%r549, %r520, %r548;
	shf.l.wrap.b32 	%r550, %r549, %r549, 16;
	add.s32 	%r551, %r533, %r550;
	xor.b32  	%r552, %r547, %r551;
	shf.l.wrap.b32 	%r553, %r552, %r552, 12;
	add.s32 	%r554, %r548, %r553;
	xor.b32  	%r555, %r550, %r554;
	shf.l.wrap.b32 	%r556, %r555, %r555, 8;
	add.s32 	%r557, %r551, %r556;
	xor.b32  	%r558, %r553, %r557;
	shf.l.wrap.b32 	%r559, %r558, %r558, 7;
	add.s32 	%r560, %r518, %r511;
	xor.b32  	%r561, %r532, %r560;
	shf.l.wrap.b32 	%r562, %r561, %r561, 16;
	add.s32 	%r563, %r545, %r562;
	xor.b32  	%r564, %r511, %r563;
	shf.l.wrap.b32 	%r565, %r564, %r564, 12;
	add.s32 	%r566, %r560, %r565;
	xor.b32  	%r567, %r562, %r566;
	shf.l.wrap.b32 	%r568, %r567, %r567, 8;
	add.s32 	%r569, %r563, %r568;
	xor.b32  	%r570, %r565, %r569;
	shf.l.wrap.b32 	%r571, %r570, %r570, 7;
	add.s32 	%r572, %r530, %r523;
	xor.b32  	%r573, %r544, %r572;
	shf.l.wrap.b32 	%r574, %r573, %r573, 16;
	add.s32 	%r575, %r509, %r574;
	xor.b32  	%r576, %r523, %r575;
	shf.l.wrap.b32 	%r577, %r576, %r576, 12;
	add.s32 	%r578, %r572, %r577;
	xor.b32  	%r579, %r574, %r578;
	shf.l.wrap.b32 	%r580, %r579, %r579, 8;
	add.s32 	%r581, %r575, %r580;
	xor.b32  	%r582, %r577, %r581;
	shf.l.wrap.b32 	%r583, %r582, %r582, 7;
	add.s32 	%r584, %r542, %r535;
	xor.b32  	%r585, %r508, %r584;
	shf.l.wrap.b32 	%r586, %r585, %r585, 16;
	add.s32 	%r587, %r521, %r586;
	xor.b32  	%r588, %r535, %r587;
	shf.l.wrap.b32 	%r589, %r588, %r588, 12;
	add.s32 	%r590, %r584, %r589;
	xor.b32  	%r591, %r586, %r590;
	shf.l.wrap.b32 	%r592, %r591, %r591, 8;
	add.s32 	%r593, %r587, %r592;
	xor.b32  	%r594, %r589, %r593;
	shf.l.wrap.b32 	%r595, %r594, %r594, 7;
	add.s32 	%r596, %r554, %r571;
	xor.b32  	%r597, %r592, %r596;
	shf.l.wrap.b32 	%r598, %r597, %r597, 16;
	add.s32 	%r599, %r581, %r598;
	xor.b32  	%r600, %r571, %r599;
	shf.l.wrap.b32 	%r601, %r600, %r600, 12;
	add.s32 	%r602, %r596, %r601;
	xor.b32  	%r603, %r598, %r602;
	shf.l.wrap.b32 	%r604, %r603, %r603, 8;
	add.s32 	%r605, %r599, %r604;
	xor.b32  	%r606, %r601, %r605;
	shf.l.wrap.b32 	%r607, %r606, %r606, 7;
	add.s32 	%r608, %r566, %r583;
	xor.b32  	%r609, %r556, %r608;
	shf.l.wrap.b32 	%r610, %r609, %r609, 16;
	add.s32 	%r611, %r593, %r610;
	xor.b32  	%r612, %r583, %r611;
	shf.l.wrap.b32 	%r613, %r612, %r612, 12;
	add.s32 	%r614, %r608, %r613;
	xor.b32  	%r615, %r610, %r614;
	shf.l.wrap.b32 	%r616, %r615, %r615, 8;
	add.s32 	%r617, %r611, %r616;
	xor.b32  	%r618, %r613, %r617;
	shf.l.wrap.b32 	%r619, %r618, %r618, 7;
	add.s32 	%r620, %r578, %r595;
	xor.b32  	%r621, %r568, %r620;
	shf.l.wrap.b32 	%r622, %r621, %r621, 16;
	add.s32 	%r623, %r557, %r622;
	xor.b32  	%r624, %r595, %r623;
	shf.l.wrap.b32 	%r625, %r624, %r624, 12;
	add.s32 	%r626, %r620, %r625;
	xor.b32  	%r627, %r622, %r626;
	shf.l.wrap.b32 	%r628, %r627, %r627, 8;
	add.s32 	%r629, %r623, %r628;
	xor.b32  	%r630, %r625, %r629;
	shf.l.wrap.b32 	%r631, %r630, %r630, 7;
	add.s32 	%r632, %r590, %r559;
	xor.b32  	%r633, %r580, %r632;
	shf.l.wrap.b32 	%r634, %r633, %r633, 16;
	add.s32 	%r635, %r569, %r634;
	xor.b32  	%r636, %r559, %r635;
	shf.l.wrap.b32 	%r637, %r636, %r636, 12;
	add.s32 	%r638, %r632, %r637;
	xor.b32  	%r639, %r634, %r638;
	shf.l.wrap.b32 	%r640, %r639, %r639, 8;
	add.s32 	%r641, %r635, %r640;
	xor.b32  	%r642, %r637, %r641;
	shf.l.wrap.b32 	%r643, %r642, %r642, 7;
	add.s32 	%r2620, %r13, %r602;
	add.s32 	%r2619, %r14, %r614;
	add.s32 	%r2618, %r15, %r626;
	add.s32 	%r2617, %r16, %r638;
	add.s32 	%r2621, %r2616, %r643;
	add.s32 	%r2622, %r2615, %r607;
	add.s32 	%r2623, %r2614, %r619;
	add.s32 	%r2624, %r2613, %r631;
	xor.b32  	%r644, %r264, 1;
	shf.l.wrap.b32 	%r645, %r264, %r644, 16;
	add.s32 	%r646, %r2616, %r645;
	xor.b32  	%r647, %r2616, %r646;
	shf.l.wrap.b32 	%r648, %r647, %r647, 12;
	add.s32 	%r649, %r264, %r648;
	xor.b32  	%r650, %r645, %r649;
	shf.l.wrap.b32 	%r651, %r650, %r650, 8;
	add.s32 	%r652, %r646, %r651;
	xor.b32  	%r653, %r648, %r652;
	shf.l.wrap.b32 	%r654, %r653, %r653, 7;
	add.s32 	%r655, %r649, %r285;
	xor.b32  	%r656, %r304, %r655;
	shf.l.wrap.b32 	%r657, %r656, %r656, 16;
	add.s32 	%r658, %r294, %r657;
	xor.b32  	%r659, %r285, %r658;
	shf.l.wrap.b32 	%r660, %r659, %r659, 12;
	add.s32 	%r661, %r655, %r660;
	xor.b32  	%r662, %r657, %r661;
	shf.l.wrap.b32 	%r663, %r662, %r662, 8;
	add.s32 	%r664, %r658, %r663;
	xor.b32  	%r665, %r660, %r664;
	shf.l.wrap.b32 	%r666, %r665, %r665, 7;
	xor.b32  	%r667, %r651, %r320;
	shf.l.wrap.b32 	%r668, %r667, %r667, 16;
	add.s32 	%r669, %r305, %r668;
	xor.b32  	%r670, %r296, %r669;
	shf.l.wrap.b32 	%r671, %r670, %r670, 12;
	add.s32 	%r672, %r320, %r671;
	xor.b32  	%r673, %r668, %r672;
	shf.l.wrap.b32 	%r674, %r673, %r673, 8;
	add.s32 	%r675, %r669, %r674;
	xor.b32  	%r676, %r671, %r675;
	shf.l.wrap.b32 	%r677, %r676, %r676, 7;
	add.s32 	%r678, %r652, %r334;
	xor.b32  	%r679, %r307, %r678;
	shf.l.wrap.b32 	%r680, %r679, %r679, 12;
	add.s32 	%r681, %r332, %r680;
	xor.b32  	%r682, %r334, %r681;
	shf.l.wrap.b32 	%r683, %r682, %r682, 8;
	add.s32 	%r684, %r678, %r683;
	xor.b32  	%r685, %r680, %r684;
	shf.l.wrap.b32 	%r686, %r685, %r685, 7;
	add.s32 	%r687, %r302, %r654;
	xor.b32  	%r688, %r293, %r687;
	shf.l.wrap.b32 	%r689, %r688, %r688, 16;
	add.s32 	%r690, %r283, %r689;
	xor.b32  	%r691, %r654, %r690;
	shf.l.wrap.b32 	%r692, %r691, %r691, 12;
	add.s32 	%r693, %r687, %r692;
	xor.b32  	%r694, %r689, %r693;
	shf.l.wrap.b32 	%r695, %r694, %r694, 8;
	add.s32 	%r696, %r690, %r695;
	xor.b32  	%r697, %r692, %r696;
	shf.l.wrap.b32 	%r698, %r697, %r697, 7;
	add.s32 	%r699, %r661, %r698;
	xor.b32  	%r700, %r674, %r699;
	shf.l.wrap.b32 	%r701, %r700, %r700, 16;
	add.s32 	%r702, %r684, %r701;
	xor.b32  	%r703, %r698, %r702;
	shf.l.wrap.b32 	%r704, %r703, %r703, 12;
	add.s32 	%r705, %r699, %r704;
	xor.b32  	%r706, %r701, %r705;
	shf.l.wrap.b32 	%r707, %r706, %r706, 8;
	add.s32 	%r708, %r702, %r707;
	xor.b32  	%r709, %r704, %r708;
	shf.l.wrap.b32 	%r710, %r709, %r709, 7;
	add.s32 	%r711, %r672, %r666;
	xor.b32  	%r712, %r683, %r711;
	shf.l.wrap.b32 	%r713, %r712, %r712, 16;
	add.s32 	%r714, %r696, %r713;
	xor.b32  	%r715, %r666, %r714;
	shf.l.wrap.b32 	%r716, %r715, %r715, 12;
	add.s32 	%r717, %r711, %r716;
	xor.b32  	%r718, %r713, %r717;
	shf.l.wrap.b32 	%r719, %r718, %r718, 8;
	add.s32 	%r720, %r714, %r719;
	xor.b32  	%r721, %r716, %r720;
	shf.l.wrap.b32 	%r722, %r721, %r721, 7;
	add.s32 	%r723, %r681, %r677;
	xor.b32  	%r724, %r695, %r723;
	shf.l.wrap.b32 	%r725, %r724, %r724, 16;
	add.s32 	%r726, %r664, %r725;
	xor.b32  	%r727, %r677, %r726;
	shf.l.wrap.b32 	%r728, %r727, %r727, 12;
	add.s32 	%r729, %r723, %r728;
	xor.b32  	%r730, %r725, %r729;
	shf.l.wrap.b32 	%r731, %r730, %r730, 8;
	add.s32 	%r732, %r726, %r731;
	xor.b32  	%r733, %r728, %r732;
	shf.l.wrap.b32 	%r734, %r733, %r733, 7;
	add.s32 	%r735, %r693, %r686;
	xor.b32  	%r736, %r663, %r735;
	shf.l.wrap.b32 	%r737, %r736, %r736, 16;
	add.s32 	%r738, %r675, %r737;
	xor.b32  	%r739, %r686, %r738;
	shf.l.wrap.b32 	%r740, %r739, %r739, 12;
	add.s32 	%r741, %r735, %r740;
	xor.b32  	%r742, %r737, %r741;
	shf.l.wrap.b32 	%r743, %r742, %r742, 8;
	add.s32 	%r744, %r738, %r743;
	xor.b32  	%r745, %r740, %r744;
	shf.l.wrap.b32 	%r746, %r745, %r745, 7;
	add.s32 	%r747, %r705, %r722;
	xor.b32  	%r748, %r743, %r747;
	shf.l.wrap.b32 	%r749, %r748, %r748, 16;
	add.s32 	%r750, %r732, %r749;
	xor.b32  	%r751, %r722, %r750;
	shf.l.wrap.b32 	%r752, %r751, %r751, 12;
	add.s32 	%r753, %r747, %r752;
	xor.b32  	%r754, %r749, %r753;
	shf.l.wrap.b32 	%r755, %r754, %r754, 8;
	add.s32 	%r756, %r750, %r755;
	xor.b32  	%r757, %r752, %r756;
	shf.l.wrap.b32 	%r758, %r757, %r757, 7;
	add.s32 	%r759, %r717, %r734;
	xor.b32  	%r760, %r707, %r759;
	shf.l.wrap.b32 	%r761, %r760, %r760, 16;
	add.s32 	%r762, %r744, %r761;
	xor.b32  	%r763, %r734, %r762;
	shf.l.wrap.b32 	%r764, %r763, %r763, 12;
	add.s32 	%r765, %r759, %r764;
	xor.b32  	%r766, %r761, %r765;
	shf.l.wrap.b32 	%r767, %r766, %r766, 8;
	add.s32 	%r768, %r762, %r767;
	xor.b32  	%r769, %r764, %r768;
	shf.l.wrap.b32 	%r770, %r769, %r769, 7;
	add.s32 	%r771, %r729, %r746;
	xor.b32  	%r772, %r719, %r771;
	shf.l.wrap.b32 	%r773, %r772, %r772, 16;
	add.s32 	%r774, %r708, %r773;
	xor.b32  	%r775, %r746, %r774;
	shf.l.wrap.b32 	%r776, %r775, %r775, 12;
	add.s32 	%r777, %r771, %r776;
	xor.b32  	%r778, %r773, %r777;
	shf.l.wrap.b32 	%r779, %r778, %r778, 8;
	add.s32 	%r780, %r774, %r779;
	xor.b32  	%r781, %r776, %r780;
	shf.l.wrap.b32 	%r782, %r781, %r781, 7;
	add.s32 	%r783, %r741, %r710;
	xor.b32  	%r784, %r731, %r783;
	shf.l.wrap.b32 	%r785, %r784, %r784, 16;
	add.s32 	%r786, %r720, %r785;
	xor.b32  	%r787, %r710, %r786;
	shf.l.wrap.b32 	%r788, %r787, %r787, 12;
	add.s32 	%r789, %r783, %r788;
	xor.b32  	%r790, %r785, %r789;
	shf.l.wrap.b32 	%r791, %r790, %r790, 8;
	add.s32 	%r792, %r786, %r791;
	xor.b32  	%r793, %r788, %r792;
	shf.l.wrap.b32 	%r794, %r793, %r793, 7;
	add.s32 	%r795, %r753, %r794;
	xor.b32  	%r796, %r767, %r795;
	shf.l.wrap.b32 	%r797, %r796, %r796, 16;
	add.s32 	%r798, %r780, %r797;
	xor.b32  	%r799, %r794, %r798;
	shf.l.wrap.b32 	%r800, %r799, %r799, 12;
	add.s32 	%r801, %r795, %r800;
	xor.b32  	%r802, %r797, %r801;
	shf.l.wrap.b32 	%r803, %r802, %r802, 8;
	add.s32 	%r804, %r798, %r803;
	xor.b32  	%r805, %r800, %r804;
	shf.l.wrap.b32 	%r806, %r805, %r805, 7;
	add.s32 	%r807, %r765, %r758;
	xor.b32  	%r808, %r779, %r807;
	shf.l.wrap.b32 	%r809, %r808, %r808, 16;
	add.s32 	%r810, %r792, %r809;
	xor.b32  	%r811, %r758, %r810;
	shf.l.wrap.b32 	%r812, %r811, %r811, 12;
	add.s32 	%r813, %r807, %r812;
	xor.b32  	%r814, %r809, %r813;
	shf.l.wrap.b32 	%r815, %r814, %r814, 8;
	add.s32 	%r816, %r810, %r815;
	xor.b32  	%r817, %r812, %r816;
	shf.l.wrap.b32 	%r818, %r817, %r817, 7;
	add.s32 	%r819, %r777, %r770;
	xor.b32  	%r820, %r791, %r819;
	shf.l.wrap.b32 	%r821, %r820, %r820, 16;
	add.s32 	%r822, %r756, %r821;
	xor.b32  	%r823, %r770, %r822;
	shf.l.wrap.b32 	%r824, %r823, %r823, 12;
	add.s32 	%r825, %r819, %r824;
	xor.b32  	%r826, %r821, %r825;
	shf.l.wrap.b32 	%r827, %r826, %r826, 8;
	add.s32 	%r828, %r822, %r827;
	xor.b32  	%r829, %r824, %r828;
	shf.l.wrap.b32 	%r830, %r829, %r829, 7;
	add.s32 	%r831, %r789, %r782;
	xor.b32  	%r832, %r755, %r831;
	shf.l.wrap.b32 	%r833, %r832, %r832, 16;
	add.s32 	%r834, %r768, %r833;
	xor.b32  	%r835, %r782, %r834;
	shf.l.wrap.b32 	%r836, %r835, %r835, 12;
	add.s32 	%r837, %r831, %r836;
	xor.b32  	%r838, %r833, %r837;
	shf.l.wrap.b32 	%r839, %r838, %r838, 8;
	add.s32 	%r840, %r834, %r839;
	xor.b32  	%r841, %r836, %r840;
	shf.l.wrap.b32 	%r842, %r841, %r841, 7;
	add.s32 	%r843, %r801, %r818;
	xor.b32  	%r844, %r839, %r843;
	shf.l.wrap.b32 	%r845, %r844, %r844, 16;
	add.s32 	%r846, %r828, %r845;
	xor.b32  	%r847, %r818, %r846;
	shf.l.wrap.b32 	%r848, %r847, %r847, 12;
	add.s32 	%r849, %r843, %r848;
	xor.b32  	%r850, %r845, %r849;
	shf.l.wrap.b32 	%r851, %r850, %r850, 8;
	add.s32 	%r852, %r846, %r851;
	xor.b32  	%r853, %r848, %r852;
	shf.l.wrap.b32 	%r854, %r853, %r853, 7;
	add.s32 	%r855, %r813, %r830;
	xor.b32  	%r856, %r803, %r855;
	shf.l.wrap.b32 	%r857, %r856, %r856, 16;
	add.s32 	%r858, %r840, %r857;
	xor.b32  	%r859, %r830, %r858;
	shf.l.wrap.b32 	%r860, %r859, %r859, 12;
	add.s32 	%r861, %r855, %r860;
	xor.b32  	%r862, %r857, %r861;
	shf.l.wrap.b32 	%r863, %r862, %r862, 8;
	add.s32 	%r864, %r858, %r863;
	xor.b32  	%r865, %r860, %r864;
	shf.l.wrap.b32 	%r866, %r865, %r865, 7;
	add.s32 	%r867, %r825, %r842;
	xor.b32  	%r868, %r815, %r867;
	shf.l.wrap.b32 	%r869, %r868, %r868, 16;
	add.s32 	%r870, %r804, %r869;
	xor.b32  	%r871, %r842, %r870;
	shf.l.wrap.b32 	%r872, %r871, %r871, 12;
	add.s32 	%r873, %r867, %r872;
	xor.b32  	%r874, %r869, %r873;
	shf.l.wrap.b32 	%r875, %r874, %r874, 8;
	add.s32 	%r876, %r870, %r875;
	xor.b32  	%r877, %r872, %r876;
	shf.l.wrap.b32 	%r878, %r877, %r877, 7;
	add.s32 	%r879, %r837, %r806;
	xor.b32  	%r880, %r827, %r879;
	shf.l.wrap.b32 	%r881, %r880, %r880, 16;
	add.s32 	%r882, %r816, %r881;
	xor.b32  	%r883, %r806, %r882;
	shf.l.wrap.b32 	%r884, %r883, %r883, 12;
	add.s32 	%r885, %r879, %r884;
	xor.b32  	%r886, %r881, %r885;
	shf.l.wrap.b32 	%r887, %r886, %r886, 8;
	add.s32 	%r888, %r882, %r887;
	xor.b32  	%r889, %r884, %r888;
	shf.l.wrap.b32 	%r890, %r889, %r889, 7;
	add.s32 	%r891, %r849, %r890;
	xor.b32  	%r892, %r863, %r891;
	shf.l.wrap.b32 	%r893, %r892, %r892, 16;
	add.s32 	%r894, %r876, %r893;
	xor.b32  	%r895, %r890, %r894;
	shf.l.wrap.b32 	%r896, %r895, %r895, 12;
	add.s32 	%r897, %r891, %r896;
	xor.b32  	%r898, %r893, %r897;
	shf.l.wrap.b32 	%r899, %r898, %r898, 8;
	add.s32 	%r900, %r861, %r854;
	xor.b32  	%r901, %r875, %r900;
	shf.l.wrap.b32 	%r902, %r901, %r901, 16;
	add.s32 	%r903, %r888, %r902;
	xor.b32  	%r904, %r854, %r903;
	shf.l.wrap.b32 	%r905, %r904, %r904, 12;
	add.s32 	%r906, %r900, %r905;
	xor.b32  	%r907, %r902, %r906;
	shf.l.wrap.b32 	%r908, %r907, %r907, 8;
	add.s32 	%r909, %r903, %r908;
	xor.b32  	%r910, %r905, %r909;
	shf.l.wrap.b32 	%r911, %r910, %r910, 7;
	add.s32 	%r912, %r873, %r866;
	xor.b32  	%r913, %r887, %r912;
	shf.l.wrap.b32 	%r914, %r913, %r913, 16;
	add.s32 	%r915, %r852, %r914;
	xor.b32  	%r916, %r866, %r915;
	shf.l.wrap.b32 	%r917, %r916, %r916, 12;
	add.s32 	%r918, %r912, %r917;
	xor.b32  	%r919, %r914, %r918;
	shf.l.wrap.b32 	%r920, %r919, %r919, 8;
	add.s32 	%r921, %r915, %r920;
	xor.b32  	%r922, %r917, %r921;
	shf.l.wrap.b32 	%r923, %r922, %r922, 7;
	add.s32 	%r924, %r885, %r878;
	xor.b32  	%r925, %r851, %r924;
	shf.l.wrap.b32 	%r926, %r925, %r925, 16;
	add.s32 	%r927, %r864, %r926;
	xor.b32  	%r928, %r878, %r927;
	shf.l.wrap.b32 	%r929, %r928, %r928, 12;
	add.s32 	%r930, %r924, %r929;
	xor.b32  	%r931, %r926, %r930;
	shf.l.wrap.b32 	%r932, %r931, %r931, 8;
	add.s32 	%r933, %r927, %r932;
	add.s32 	%r934, %r897, %r911;
	xor.b32  	%r935, %r932, %r934;
	shf.l.wrap.b32 	%r936, %r935, %r935, 16;
	add.s32 	%r937, %r921, %r936;
	xor.b32  	%r938, %r911, %r937;
	shr.u32 	%r939, %r938, 20;
	add.s32 	%r940, %r934, %r939;
	add.s32 	%r941, %r906, %r923;
	xor.b32  	%r942, %r899, %r941;
	shf.l.wrap.b32 	%r943, %r942, %r942, 16;
	add.s32 	%r944, %r933, %r943;
	xor.b32  	%r945, %r923, %r944;
	shr.u32 	%r946, %r945, 20;
	add.s32 	%r947, %r941, %r946;
	add.s32 	%r948, %r13, %r940;
	add.s32 	%r949, %r14, %r947;
	mov.b32 	%r950, 1;
	shl.b32 	%r951, %r950, %r2612;
	and.b32  	%r41, %r951, %r18;
	setp.eq.s32 	%p9, %r41, 0;
	selp.b32 	%r952, %r948, %r949, %p9;
	cvt.u16.u32 	%rs22, %r952;
	and.b16  	%rs46, %rs22, 1;
	and.b16  	%rs23, %rs47, 255;
	setp.ne.s16 	%p10, %rs23, 1;
	@%p10 bra 	$L__BB0_13;
	setp.eq.s32 	%p11, %r41, 0;
	ld.global.nc.u32 	%r953, [%rd53+-12];
	selp.b32 	%r954, %r2620, %r2621, %p11;
	xor.b32  	%r955, %r954, %r953;
	selp.b32 	%r956, %r2619, %r2622, %p11;
	selp.b32 	%r2620, %r955, %r2620, %p11;
	selp.b32 	%r2621, %r2621, %r955, %p11;
	ld.global.nc.u32 	%r957, [%rd53+-8];
	xor.b32  	%r958, %r956, %r957;
	selp.b32 	%r959, %r2618, %r2623, %p11;
	selp.b32 	%r2619, %r958, %r2619, %p11;
	selp.b32 	%r2622, %r2622, %r958, %p11;
	ld.global.nc.u32 	%r960, [%rd53+-4];
	xor.b32  	%r961, %r959, %r960;
	selp.b32 	%r962, %r2617, %r2624, %p11;
	selp.b32 	%r2618, %r961, %r2618, %p11;
	selp.b32 	%r2623, %r2623, %r961, %p11;
	ld.global.nc.u32 	%r963, [%rd53];
	xor.b32  	%r964, %r962, %r963;
	selp.b32 	%r2617, %r964, %r2617, %p11;
	selp.b32 	%r2624, %r2624, %r964, %p11;
	selp.b64 	%rd23, 420, 445, %p11;
	add.s64 	%rd24, %rd54, %rd23;
	ld.global.nc.u8 	%rs24, [%rd24];
	cvt.u16.u8 	%rs25, %rs24;
	xor.b16  	%rs46, %rs25, %rs46;
$L__BB0_13:
	setp.eq.s32 	%p12, %r41, 0;
	selp.b32 	%r2616, %r2620, %r2621, %p12;
	selp.b32 	%r2615, %r2619, %r2622, %p12;
	selp.b32 	%r2614, %r2618, %r2623, %p12;
	selp.b32 	%r2613, %r2617, %r2624, %p12;
	add.s32 	%r2612, %r2612, -1;
	add.s64 	%rd54, %rd54, 1;
	add.s64 	%rd53, %rd53, 16;
	setp.eq.s32 	%p13, %r2612, -1;
	mov.u16 	%rs47, %rs46;
	@%p13 bra 	$L__BB0_14;
	bra.uni 	$L__BB0_11;
$L__BB0_14:
	and.b16  	%rs26, %rs46, 255;
	setp.eq.s16 	%p14, %rs26, 1;
	@%p14 bra 	$L__BB0_15;
	bra.uni 	$L__BB0_16;
$L__BB0_15:
	ld.global.nc.u32 	%r965, [%rd1+472];
	xor.b32  	%r2616, %r2616, %r965;
$L__BB0_16:
	setp.ne.s16 	%p15, %rs26, 1;
	@%p15 bra 	$L__BB0_18;
	ld.global.nc.u32 	%r966, [%rd1+476];
	xor.b32  	%r2615, %r2615, %r966;
$L__BB0_18:
	setp.ne.s16 	%p16, %rs26, 1;
	@%p16 bra 	$L__BB0_20;
	ld.global.nc.u32 	%r967, [%rd1+480];
	xor.b32  	%r2614, %r2614, %r967;
$L__BB0_20:
	setp.ne.s16 	%p17, %rs26, 1;
	@%p17 bra 	$L__BB0_22;
	ld.global.nc.u32 	%r968, [%rd1+484];
	xor.b32  	%r2613, %r2613, %r968;
$L__BB0_22:
	ld.global.nc.u32 	%r2633, [%rd1+488];
	ld.global.nc.u32 	%r2634, [%rd1+492];
	ld.global.nc.u32 	%r2635, [%rd1+496];
	ld.global.nc.u32 	%r2636, [%rd1+500];
	ld.global.nc.v2.u8 	{%rs49, %rs9}, [%rd1+504];
	setp.eq.s16 	%p18, %rs9, 0;
	@%p18 bra 	$L__BB0_27;
	cvt.u32.u16 	%r970, %rs9;
	and.b32  	%r75, %r970, 255;
	mov.b32 	%r2637, 0;
	mov.u16 	%rs50, %rs49;
$L__BB0_24:
	add.s32 	%r971, %r13, %r2633;
	shf.l.wrap.b32 	%r972, %r971, %r971, 16;
	add.s32 	%r973, %r2633, %r972;
	xor.b32  	%r974, %r2633, %r973;
	shf.l.wrap.b32 	%r975, %r974, %r974, 12;
	add.s32 	%r976, %r971, %r975;
	xor.b32  	%r977, %r972, %r976;
	shf.l.wrap.b32 	%r978, %r977, %r977, 8;
	add.s32 	%r979, %r973, %r978;
	xor.b32  	%r980, %r975, %r979;
	shf.l.wrap.b32 	%r981, %r980, %r980, 7;
	add.s32 	%r982, %r14, %r2634;
	shf.l.wrap.b32 	%r983, %r982, %r982, 16;
	add.s32 	%r984, %r2634, %r983;
	xor.b32  	%r985, %r2634, %r984;
	shf.l.wrap.b32 	%r986, %r985, %r985, 12;
	add.s32 	%r987, %r982, %r986;
	xor.b32  	%r988, %r983, %r987;
	shf.l.wrap.b32 	%r989, %r988, %r988, 8;
	add.s32 	%r990, %r984, %r989;
	xor.b32  	%r991, %r986, %r990;
	shf.l.wrap.b32 	%r992, %r991, %r991, 7;
	add.s32 	%r993, %r15, %r2635;
	shf.l.wrap.b32 	%r994, %r993, %r993, 16;
	add.s32 	%r995, %r2635, %r994;
	xor.b32  	%r996, %r2635, %r995;
	shf.l.wrap.b32 	%r997, %r996, %r996, 12;
	add.s32 	%r998, %r993, %r997;
	xor.b32  	%r999, %r994, %r998;
	shf.l.wrap.b32 	%r1000, %r999, %r999, 8;
	add.s32 	%r1001, %r995, %r1000;
	xor.b32  	%r1002, %r997, %r1001;
	shf.l.wrap.b32 	%r1003, %r1002, %r1002, 7;
	add.s32 	%r1004, %r16, %r2636;
	shf.l.wrap.b32 	%r1005, %r1004, %r1004, 16;
	add.s32 	%r1006, %r2636, %r1005;
	xor.b32  	%r1007, %r2636, %r1006;
	shf.l.wrap.b32 	%r1008, %r1007, %r1007, 12;
	add.s32 	%r1009, %r1004, %r1008;
	xor.b32  	%r1010, %r1005, %r1009;
	shf.l.wrap.b32 	%r1011, %r1010, %r1010, 8;
	add.s32 	%r1012, %r1006, %r1011;
	xor.b32  	%r1013, %r1008, %r1012;
	shf.l.wrap.b32 	%r1014, %r1013, %r1013, 7;
	add.s32 	%r1015, %r976, %r992;
	xor.b32  	%r1016, %r1011, %r1015;
	shf.l.wrap.b32 	%r1017, %r1016, %r1016, 16;
	add.s32 	%r1018, %r1001, %r1017;
	xor.b32  	%r1019, %r992, %r1018;
	shf.l.wrap.b32 	%r1020, %r1019, %r1019, 12;
	add.s32 	%r1021, %r1015, %r1020;
	xor.b32  	%r1022, %r1017, %r1021;
	shf.l.wrap.b32 	%r1023, %r1022, %r1022, 8;
	add.s32 	%r1024, %r1018, %r1023;
	xor.b32  	%r1025, %r1020, %r1024;
	shf.l.wrap.b32 	%r1026, %r1025, %r1025, 7;
	add.s32 	%r1027, %r987, %r1003;
	xor.b32  	%r1028, %r978, %r1027;
	shf.l.wrap.b32 	%r1029, %r1028, %r1028, 16;
	add.s32 	%r1030, %r1012, %r1029;
	xor.b32  	%r1031, %r1003, %r1030;
	shf.l.wrap.b32 	%r1032, %r1031, %r1031, 12;
	add.s32 	%r1033, %r1027, %r1032;
	xor.b32  	%r1034, %r1029, %r1033;
	shf.l.wrap.b32 	%r1035, %r1034, %r1034, 8;
	add.s32 	%r1036, %r1030, %r1035;
	xor.b32  	%r1037, %r1032, %r1036;
	shf.l.wrap.b32 	%r1038, %r1037, %r1037, 7;
	add.s32 	%r1039, %r998, %r1014;
	xor.b32  	%r1040, %r989, %r1039;
	shf.l.wrap.b32 	%r1041, %r1040, %r1040, 16;
	add.s32 	%r1042, %r979, %r1041;
	xor.b32  	%r1043, %r1014, %r1042;
	shf.l.wrap.b32 	%r1044, %r1043, %r1043, 12;
	add.s32 	%r1045, %r1039, %r1044;
	xor.b32  	%r1046, %r1041, %r1045;
	shf.l.wrap.b32 	%r1047, %r1046, %r1046, 8;
	add.s32 	%r1048, %r1042, %r1047;
	xor.b32  	%r1049, %r1044, %r1048;
	shf.l.wrap.b32 	%r1050, %r1049, %r1049, 7;
	add.s32 	%r1051, %r1009, %r981;
	xor.b32  	%r1052, %r1000, %r1051;
	shf.l.wrap.b32 	%r1053, %r1052, %r1052, 16;
	add.s32 	%r1054, %r990, %r1053;
	xor.b32  	%r1055, %r981, %r1054;
	shf.l.wrap.b32 	%r1056, %r1055, %r1055, 12;
	add.s32 	%r1057, %r1051, %r1056;
	xor.b32  	%r1058, %r1053, %r1057;
	shf.l.wrap.b32 	%r1059, %r1058, %r1058, 8;
	add.s32 	%r1060, %r1054, %r1059;
	xor.b32  	%r1061, %r1056, %r1060;
	shf.l.wrap.b32 	%r1062, %r1061, %r1061, 7;
	add.s32 	%r1063, %r1021, %r1062;
	xor.b32  	%r1064, %r1035, %r1063;
	shf.l.wrap.b32 	%r1065, %r1064, %r1064, 16;
	add.s32 	%r1066, %r1048, %r1065;
	xor.b32  	%r1067, %r1062, %r1066;
	shf.l.wrap.b32 	%r1068, %r1067, %r1067, 12;
	add.s32 	%r1069, %r1063, %r1068;
	xor.b32  	%r1070, %r1065, %r1069;
	shf.l.wrap.b32 	%r1071, %r1070, %r1070, 8;
	add.s32 	%r1072, %r1066, %r1071;
	xor.b32  	%r1073, %r1068, %r1072;
	shf.l.wrap.b32 	%r1074, %r1073, %r1073, 7;
	add.s32 	%r1075, %r1033, %r1026;
	xor.b32  	%r1076, %r1047, %r1075;
	shf.l.wrap.b32 	%r1077, %r1076, %r1076, 16;
	add.s32 	%r1078, %r1060, %r1077;
	xor.b32  	%r1079, %r1026, %r1078;
	shf.l.wrap.b32 	%r1080, %r1079, %r1079, 12;
	add.s32 	%r1081, %r1075, %r1080;
	xor.b32  	%r1082, %r1077, %r1081;
	shf.l.wrap.b32 	%r1083, %r1082, %r1082, 8;
	add.s32 	%r1084, %r1078, %r1083;
	xor.b32  	%r1085, %r1080, %r1084;
	shf.l.wrap.b32 	%r1086, %r1085, %r1085, 7;
	add.s32 	%r1087, %r1045, %r1038;
	xor.b32  	%r1088, %r1059, %r1087;
	shf.l.wrap.b32 	%r1089, %r1088, %r1088, 16;
	add.s32 	%r1090, %r1024, %r1089;
	xor.b32  	%r1091, %r1038, %r1090;
	shf.l.wrap.b32 	%r1092, %r1091, %r1091, 12;
	add.s32 	%r1093, %r1087, %r1092;
	xor.b32  	%r1094, %r1089, %r1093;
	shf.l.wrap.b32 	%r1095, %r1094, %r1094, 8;
	add.s32 	%r1096, %r1090, %r1095;
	xor.b32  	%r1097, %r1092, %r1096;
	shf.l.wrap.b32 	%r1098, %r1097, %r1097, 7;
	add.s32 	%r1099, %r1057, %r1050;
	xor.b32  	%r1100, %r1023, %r1099;
	shf.l.wrap.b32 	%r1101, %r1100, %r1100, 16;
	add.s32 	%r1102, %r1036, %r1101;
	xor.b32  	%r1103, %r1050, %r1102;
	shf.l.wrap.b32 	%r1104, %r1103, %r1103, 12;
	add.s32 	%r1105, %r1099, %r1104;
	xor.b32  	%r1106, %r1101, %r1105;
	shf.l.wrap.b32 	%r1107, %r1106, %r1106, 8;
	add.s32 	%r1108, %r1102, %r1107;
	xor.b32  	%r1109, %r1104, %r1108;
	shf.l.wrap.b32 	%r1110, %r1109, %r1109, 7;
	add.s32 	%r1111, %r1069, %r1086;
	xor.b32  	%r1112, %r1107, %r1111;
	shf.l.wrap.b32 	%r1113, %r1112, %r1112, 16;
	add.s32 	%r1114, %r1096, %r1113;
	xor.b32  	%r1115, %r1086, %r1114;
	shf.l.wrap.b32 	%r1116, %r1115, %r1115, 12;
	add.s32 	%r1117, %r1111, %r1116;
	xor.b32  	%r1118, %r1113, %r1117;
	shf.l.wrap.b32 	%r1119, %r1118, %r1118, 8;
	add.s32 	%r1120, %r1114, %r1119;
	xor.b32  	%r1121, %r1116, %r1120;
	shf.l.wrap.b32 	%r1122, %r1121, %r1121, 7;
	add.s32 	%r1123, %r1081, %r1098;
	xor.b32  	%r1124, %r1071, %r1123;
	shf.l.wrap.b32 	%r1125, %r1124, %r1124, 16;
	add.s32 	%r1126, %r1108, %r1125;
	xor.b32  	%r1127, %r1098, %r1126;
	shf.l.wrap.b32 	%r1128, %r1127, %r1127, 12;
	add.s32 	%r1129, %r1123, %r1128;
	xor.b32  	%r1130, %r1125, %r1129;
	shf.l.wrap.b32 	%r1131, %r1130, %r1130, 8;
	add.s32 	%r1132, %r1126, %r1131;
	xor.b32  	%r1133, %r1128, %r1132;
	shf.l.wrap.b32 	%r1134, %r1133, %r1133, 7;
	add.s32 	%r1135, %r1093, %r1110;
	xor.b32  	%r1136, %r1083, %r1135;
	shf.l.wrap.b32 	%r1137, %r1136, %r1136, 16;
	add.s32 	%r1138, %r1072, %r1137;
	xor.b32  	%r1139, %r1110, %r1138;
	shf.l.wrap.b32 	%r1140, %r1139, %r1139, 12;
	add.s32 	%r1141, %r1135, %r1140;
	xor.b32  	%r1142, %r1137, %r1141;
	shf.l.wrap.b32 	%r1143, %r1142, %r1142, 8;
	add.s32 	%r1144, %r1138, %r1143;
	xor.b32  	%r1145, %r1140, %r1144;
	shf.l.wrap.b32 	%r1146, %r1145, %r1145, 7;
	add.s32 	%r1147, %r1105, %r1074;
	xor.b32  	%r1148, %r1095, %r1147;
	shf.l.wrap.b32 	%r1149, %r1148, %r1148, 16;
	add.s32 	%r1150, %r1084, %r1149;
	xor.b32  	%r1151, %r1074, %r1150;
	shf.l.wrap.b32 	%r1152, %r1151, %r1151, 12;
	add.s32 	%r1153, %r1147, %r1152;
	xor.b32  	%r1154, %r1149, %r1153;
	shf.l.wrap.b32 	%r1155, %r1154, %r1154, 8;
	add.s32 	%r1156, %r1150, %r1155;
	xor.b32  	%r1157, %r1152, %r1156;
	shf.l.wrap.b32 	%r1158, %r1157, %r1157, 7;
	add.s32 	%r1159, %r1117, %r1158;
	xor.b32  	%r1160, %r1131, %r1159;
	shf.l.wrap.b32 	%r1161, %r1160, %r1160, 16;
	add.s32 	%r1162, %r1144, %r1161;
	xor.b32  	%r1163, %r1158, %r1162;
	shf.l.wrap.b32 	%r1164, %r1163, %r1163, 12;
	add.s32 	%r1165, %r1159, %r1164;
	xor.b32  	%r1166, %r1161, %r1165;
	shf.l.wrap.b32 	%r1167, %r1166, %r1166, 8;
	add.s32 	%r1168, %r1162, %r1167;
	xor.b32  	%r1169, %r1164, %r1168;
	shf.l.wrap.b32 	%r1170, %r1169, %r1169, 7;
	add.s32 	%r1171, %r1129, %r1122;
	xor.b32  	%r1172, %r1143, %r1171;
	shf.l.wrap.b32 	%r1173, %r1172, %r1172, 16;
	add.s32 	%r1174, %r1156, %r1173;
	xor.b32  	%r1175, %r1122, %r1174;
	shf.l.wrap.b32 	%r1176, %r1175, %r1175, 12;
	add.s32 	%r1177, %r1171, %r1176;
	xor.b32  	%r1178, %r1173, %r1177;
	shf.l.wrap.b32 	%r1179, %r1178, %r1178, 8;
	add.s32 	%r1180, %r1174, %r1179;
	xor.b32  	%r1181, %r1176, %r1180;
	shf.l.wrap.b32 	%r1182, %r1181, %r1181, 7;
	add.s32 	%r1183, %r1141, %r1134;
	xor.b32  	%r1184, %r1155, %r1183;
	shf.l.wrap.b32 	%r1185, %r1184, %r1184, 16;
	add.s32 	%r1186, %r1120, %r1185;
	xor.b32  	%r1187, %r1134, %r1186;
	shf.l.wrap.b32 	%r1188, %r1187, %r1187, 12;
	add.s32 	%r1189, %r1183, %r1188;
	xor.b32  	%r1190, %r1185, %r1189;
	shf.l.wrap.b32 	%r1191, %r1190, %r1190, 8;
	add.s32 	%r1192, %r1186, %r1191;
	xor.b32  	%r1193, %r1188, %r1192;
	shf.l.wrap.b32 	%r1194, %r1193, %r1193, 7;
	add.s32 	%r1195, %r1153, %r1146;
	xor.b32  	%r1196, %r1119, %r1195;
	shf.l.wrap.b32 	%r1197, %r1196, %r1196, 16;
	add.s32 	%r1198, %r1132, %r1197;
	xor.b32  	%r1199, %r1146, %r1198;
	shf.l.wrap.b32 	%r1200, %r1199, %r1199, 12;
	add.s32 	%r1201, %r1195, %r1200;
	xor.b32  	%r1202, %r1197, %r1201;
	shf.l.wrap.b32 	%r1203, %r1202, %r1202, 8;
	add.s32 	%r1204, %r1198, %r1203;
	xor.b32  	%r1205, %r1200, %r1204;
	shf.l.wrap.b32 	%r1206, %r1205, %r1205, 7;
	add.s32 	%r1207, %r1165, %r1182;
	xor.b32  	%r1208, %r1203, %r1207;
	shf.l.wrap.b32 	%r1209, %r1208, %r1208, 16;
	add.s32 	%r1210, %r1192, %r1209;
	xor.b32  	%r1211, %r1182, %r1210;
	shf.l.wrap.b32 	%r1212, %r1211, %r1211, 12;
	add.s32 	%r1213, %r1207, %r1212;
	xor.b32  	%r1214, %r1209, %r1213;
	shf.l.wrap.b32 	%r1215, %r1214, %r1214, 8;
	add.s32 	%r1216, %r1210, %r1215;
	xor.b32  	%r1217, %r1212, %r1216;
	shf.l.wrap.b32 	%r1218, %r1217, %r1217, 7;
	add.s32 	%r1219, %r1177, %r1194;
	xor.b32  	%r1220, %r1167, %r1219;
	shf.l.wrap.b32 	%r1221, %r1220, %r1220, 16;
	add.s32 	%r1222, %r1204, %r1221;
	xor.b32  	%r1223, %r1194, %r1222;
	shf.l.wrap.b32 	%r1224, %r1223, %r1223, 12;
	add.s32 	%r1225, %r1219, %r1224;
	xor.b32  	%r1226, %r1221, %r1225;
	shf.l.wrap.b32 	%r1227, %r1226, %r1226, 8;
	add.s32 	%r1228, %r1222, %r1227;
	xor.b32  	%r1229, %r1224, %r1228;
	shf.l.wrap.b32 	%r1230, %r1229, %r1229, 7;
	add.s32 	%r1231, %r1189, %r1206;
	xor.b32  	%r1232, %r1179, %r1231;
	shf.l.wrap.b32 	%r1233, %r1232, %r1232, 16;
	add.s32 	%r1234, %r1168, %r1233;
	xor.b32  	%r1235, %r1206, %r1234;
	shf.l.wrap.b32 	%r1236, %r1235, %r1235, 12;
	add.s32 	%r1237, %r1231, %r1236;
	xor.b32  	%r1238, %r1233, %r1237;
	shf.l.wrap.b32 	%r1239, %r1238, %r1238, 8;
	add.s32 	%r1240, %r1234, %r1239;
	xor.b32  	%r1241, %r1236, %r1240;
	shf.l.wrap.b32 	%r1242, %r1241, %r1241, 7;
	add.s32 	%r1243, %r1201, %r1170;
	xor.b32  	%r1244, %r1191, %r1243;
	shf.l.wrap.b32 	%r1245, %r1244, %r1244, 16;
	add.s32 	%r1246, %r1180, %r1245;
	xor.b32  	%r1247, %r1170, %r1246;
	shf.l.wrap.b32 	%r1248, %r1247, %r1247, 12;
	add.s32 	%r1249, %r1243, %r1248;
	xor.b32  	%r1250, %r1245, %r1249;
	shf.l.wrap.b32 	%r1251, %r1250, %r1250, 8;
	add.s32 	%r1252, %r1246, %r1251;
	xor.b32  	%r1253, %r1248, %r1252;
	shf.l.wrap.b32 	%r1254, %r1253, %r1253, 7;
	add.s32 	%r1255, %r1213, %r1254;
	xor.b32  	%r1256, %r1227, %r1255;
	shf.l.wrap.b32 	%r1257, %r1256, %r1256, 16;
	add.s32 	%r1258, %r1240, %r1257;
	xor.b32  	%r1259, %r1254, %r1258;
	shf.l.wrap.b32 	%r1260, %r1259, %r1259, 12;
	add.s32 	%r1261, %r1255, %r1260;
	xor.b32  	%r1262, %r1257, %r1261;
	shf.l.wrap.b32 	%r1263, %r1262, %r1262, 8;
	add.s32 	%r1264, %r1258, %r1263;
	xor.b32  	%r1265, %r1260, %r1264;
	shf.l.wrap.b32 	%r1266, %r1265, %r1265, 7;
	add.s32 	%r1267, %r1225, %r1218;
	xor.b32  	%r1268, %r1239, %r1267;
	shf.l.wrap.b32 	%r1269, %r1268, %r1268, 16;
	add.s32 	%r1270, %r1252, %r1269;
	xor.b32  	%r1271, %r1218, %r1270;
	shf.l.wrap.b32 	%r1272, %r1271, %r1271, 12;
	add.s32 	%r1273, %r1267, %r1272;
	xor.b32  	%r1274, %r1269, %r1273;
	shf.l.wrap.b32 	%r1275, %r1274, %r1274, 8;
	add.s32 	%r1276, %r1270, %r1275;
	xor.b32  	%r1277, %r1272, %r1276;
	shf.l.wrap.b32 	%r1278, %r1277, %r1277, 7;
	add.s32 	%r1279, %r1237, %r1230;
	xor.b32  	%r1280, %r1251, %r1279;
	shf.l.wrap.b32 	%r1281, %r1280, %r1280, 16;
	add.s32 	%r1282, %r1216, %r1281;
	xor.b32  	%r1283, %r1230, %r1282;
	shf.l.wrap.b32 	%r1284, %r1283, %r1283, 12;
	add.s32 	%r1285, %r1279, %r1284;
	xor.b32  	%r1286, %r1281, %r1285;
	shf.l.wrap.b32 	%r1287, %r1286, %r1286, 8;
	add.s32 	%r1288, %r1282, %r1287;
	xor.b32  	%r1289, %r1284, %r1288;
	shf.l.wrap.b32 	%r1290, %r1289, %r1289, 7;
	add.s32 	%r1291, %r1249, %r1242;
	xor.b32  	%r1292, %r1215, %r1291;
	shf.l.wrap.b32 	%r1293, %r1292, %r1292, 16;
	add.s32 	%r1294, %r1228, %r1293;
	xor.b32  	%r1295, %r1242, %r1294;
	shf.l.wrap.b32 	%r1296, %r1295, %r1295, 12;
	add.s32 	%r1297, %r1291, %r1296;
	xor.b32  	%r1298, %r1293, %r1297;
	shf.l.wrap.b32 	%r1299, %r1298, %r1298, 8;
	add.s32 	%r1300, %r1294, %r1299;
	xor.b32  	%r1301, %r1296, %r1300;
	shf.l.wrap.b32 	%r1302, %r1301, %r1301, 7;
	add.s32 	%r1303, %r1261, %r1278;
	xor.b32  	%r1304, %r1299, %r1303;
	shf.l.wrap.b32 	%r1305, %r1304, %r1304, 16;
	add.s32 	%r1306, %r1288, %r1305;
	xor.b32  	%r1307, %r1278, %r1306;
	shf.l.wrap.b32 	%r1308, %r1307, %r1307, 12;
	add.s32 	%r1309, %r1303, %r1308;
	xor.b32  	%r1310, %r1305, %r1309;
	shf.l.wrap.b32 	%r1311, %r1310, %r1310, 8;
	add.s32 	%r1312, %r1306, %r1311;
	xor.b32  	%r1313, %r1308, %r1312;
	shf.l.wrap.b32 	%r1314, %r1313, %r1313, 7;
	add.s32 	%r1315, %r1273, %r1290;
	xor.b32  	%r1316, %r1263, %r1315;
	shf.l.wrap.b32 	%r1317, %r1316, %r1316, 16;
	add.s32 	%r1318, %r1300, %r1317;
	xor.b32  	%r1319, %r1290, %r1318;
	shf.l.wrap.b32 	%r1320, %r1319, %r1319, 12;
	add.s32 	%r1321, %r1315, %r1320;
	xor.b32  	%r1322, %r1317, %r1321;
	shf.l.wrap.b32 	%r1323, %r1322, %r1322, 8;
	add.s32 	%r1324, %r1318, %r1323;
	xor.b32  	%r1325, %r1320, %r1324;
	shf.l.wrap.b32 	%r1326, %r1325, %r1325, 7;
	add.s32 	%r1327, %r1285, %r1302;
	xor.b32  	%r1328, %r1275, %r1327;
	shf.l.wrap.b32 	%r1329, %r1328, %r1328, 16;
	add.s32 	%r1330, %r1264, %r1329;
	xor.b32  	%r1331, %r1302, %r1330;
	shf.l.wrap.b32 	%r1332, %r1331, %r1331, 12;
	add.s32 	%r1333, %r1327, %r1332;
	xor.b32  	%r1334, %r1329, %r1333;
	shf.l.wrap.b32 	%r1335, %r1334, %r1334, 8;
	add.s32 	%r1336, %r1330, %r1335;
	xor.b32  	%r1337, %r1332, %r1336;
	shf.l.wrap.b32 	%r1338, %r1337, %r1337, 7;
	add.s32 	%r1339, %r1297, %r1266;
	xor.b32  	%r1340, %r1287, %r1339;
	shf.l.wrap.b32 	%r1341, %r1340, %r1340, 16;
	add.s32 	%r1342, %r1276, %r1341;
	xor.b32  	%r1343, %r1266, %r1342;
	shf.l.wrap.b32 	%r1344, %r1343, %r1343, 12;
	add.s32 	%r1345, %r1339, %r1344;
	xor.b32  	%r1346, %r1341, %r1345;
	shf.l.wrap.b32 	%r1347, %r1346, %r1346, 8;
	add.s32 	%r1348, %r1342, %r1347;
	xor.b32  	%r1349, %r1344, %r1348;
	shf.l.wrap.b32 	%r1350, %r1349, %r1349, 7;
	add.s32 	%r2642, %r13, %r1309;
	add.s32 	%r2643, %r14, %r1321;
	add.s32 	%r2644, %r15, %r1333;
	add.s32 	%r2645, %r16, %r1345;
	add.s32 	%r2641, %r2633, %r1350;
	add.s32 	%r2640, %r2634, %r1314;
	add.s32 	%r2639, %r2635, %r1326;
	add.s32 	%r2638, %r2636, %r1338;
	xor.b32  	%r1351, %r971, 1;
	shf.l.wrap.b32 	%r1352, %r971, %r1351, 16;
	add.s32 	%r1353, %r2633, %r1352;
	xor.b32  	%r1354, %r2633, %r1353;
	shf.l.wrap.b32 	%r1355, %r1354, %r1354, 12;
	add.s32 	%r1356, %r971, %r1355;
	xor.b32  	%r1357, %r1352, %r1356;
	shf.l.wrap.b32 	%r1358, %r1357, %r1357, 8;
	add.s32 	%r1359, %r1353, %r1358;
	xor.b32  	%r1360, %r1355, %r1359;
	shf.l.wrap.b32 	%r1361, %r1360, %r1360, 7;
	add.s32 	%r1362, %r1356, %r992;
	xor.b32  	%r1363, %r1011, %r1362;
	shf.l.wrap.b32 	%r1364, %r1363, %r1363, 16;
	add.s32 	%r1365, %r1001, %r1364;
	xor.b32  	%r1366, %r992, %r1365;
	shf.l.wrap.b32 	%r1367, %r1366, %r1366, 12;
	add.s32 	%r1368, %r1362, %r1367;
	xor.b32  	%r1369, %r1364, %r1368;
	shf.l.wrap.b32 	%r1370, %r1369, %r1369, 8;
	add.s32 	%r1371, %r1365, %r1370;
	xor.b32  	%r1372, %r1367, %r1371;
	shf.l.wrap.b32 	%r1373, %r1372, %r1372, 7;
	xor.b32  	%r1374, %r1358, %r1027;
	shf.l.wrap.b32 	%r1375, %r1374, %r1374, 16;
	add.s32 	%r1376, %r1012, %r1375;
	xor.b32  	%r1377, %r1003, %r1376;
	shf.l.wrap.b32 	%r1378, %r1377, %r1377, 12;
	add.s32 	%r1379, %r1027, %r1378;
	xor.b32  	%r1380, %r1375, %r1379;
	shf.l.wrap.b32 	%r1381, %r1380, %r1380, 8;
	add.s32 	%r1382, %r1376, %r1381;
	xor.b32  	%r1383, %r1378, %r1382;
	shf.l.wrap.b32 	%r1384, %r1383, %r1383, 7;
	add.s32 	%r1385, %r1359, %r1041;
	xor.b32  	%r1386, %r1014, %r1385;
	shf.l.wrap.b32 	%r1387, %r1386, %r1386, 12;
	add.s32 	%r1388, %r1039, %r1387;
	xor.b32  	%r1389, %r1041, %r1388;
	shf.l.wrap.b32 	%r1390, %r1389, %r1389, 8;
	add.s32 	%r1391, %r1385, %r1390;
	xor.b32  	%r1392, %r1387, %r1391;
	shf.l.wrap.b32 	%r1393, %r1392, %r1392, 7;
	add.s32 	%r1394, %r1009, %r1361;
	xor.b32  	%r1395, %r1000, %r1394;
	shf.l.wrap.b32 	%r1396, %r1395, %r1395, 16;
	add.s32 	%r1397, %r990, %r1396;
	xor.b32  	%r1398, %r1361, %r1397;
	shf.l.wrap.b32 	%r1399, %r1398, %r1398, 12;
	add.s32 	%r1400, %r1394, %r1399;
	xor.b32  	%r1401, %r1396, %r1400;
	shf.l.wrap.b32 	%r1402, %r1401, %r1401, 8;
	add.s32 	%r1403, %r1397, %r1402;
	xor.b32  	%r1404, %r1399, %r1403;
	shf.l.wrap.b32 	%r1405, %r1404, %r1404, 7;
	add.s32 	%r1406, %r1368, %r1405;
	xor.b32  	%r1407, %r1381, %r1406;
	shf.l.wrap.b32 	%r1408, %r1407, %r1407, 16;
	add.s32 	%r1409, %r1391, %r1408;
	xor.b32  	%r1410, %r1405, %r1409;
	shf.l.wrap.b32 	%r1411, %r1410, %r1410, 12;
	add.s32 	%r1412, %r1406, %r1411;
	xor.b32  	%r1413, %r1408, %r1412;
	shf.l.wrap.b32 	%r1414, %r1413, %r1413, 8;
	add.s32 	%r1415, %r1409, %r1414;
	xor.b32  	%r1416, %r1411, %r1415;
	shf.l.wrap.b32 	%r1417, %r1416, %r1416, 7;
	add.s32 	%r1418, %r1379, %r1373;
	xor.b32  	%r1419, %r1390, %r1418;
	shf.l.wrap.b32 	%r1420, %r1419, %r1419, 16;
	add.s32 	%r1421, %r1403, %r1420;
	xor.b32  	%r1422, %r1373, %r1421;
	shf.l.wrap.b32 	%r1423, %r1422, %r1422, 12;
	add.s32 	%r1424, %r1418, %r1423;
	xor.b32  	%r1425, %r1420, %r1424;
	shf.l.wrap.b32 	%r1426, %r1425, %r1425, 8;
	add.s32 	%r1427, %r1421, %r1426;
	xor.b32  	%r1428, %r1423, %r1427;
	shf.l.wrap.b32 	%r1429, %r1428, %r1428, 7;
	add.s32 	%r1430, %r1388, %r1384;
	xor.b32  	%r1431, %r1402, %r1430;
	shf.l.wrap.b32 	%r1432, %r1431, %r1431, 16;
	add.s32 	%r1433, %r1371, %r1432;
	xor.b32  	%r1434, %r1384, %r1433;
	shf.l.wrap.b32 	%r1435, %r1434, %r1434, 12;
	add.s32 	%r1436, %r1430, %r1435;
	xor.b32  	%r1437, %r1432, %r1436;
	shf.l.wrap.b32 	%r1438, %r1437, %r1437, 8;
	add.s32 	%r1439, %r1433, %r1438;
	xor.b32  	%r1440, %r1435, %r1439;
	shf.l.wrap.b32 	%r1441, %r1440, %r1440, 7;
	add.s32 	%r1442, %r1400, %r1393;
	xor.b32  	%r1443, %r1370, %r1442;
	shf.l.wrap.b32 	%r1444, %r1443, %r1443, 16;
	add.s32 	%r1445, %r1382, %r1444;
	xor.b32  	%r1446, %r1393, %r1445;
	shf.l.wrap.b32 	%r1447, %r1446, %r1446, 12;
	add.s32 	%r1448, %r1442, %r1447;
	xor.b32  	%r1449, %r1444, %r1448;
	shf.l.wrap.b32 	%r1450, %r1449, %r1449, 8;
	add.s32 	%r1451, %r1445, %r1450;
	xor.b32  	%r1452, %r1447, %r1451;
	shf.l.wrap.b32 	%r1453, %r1452, %r1452, 7;
	add.s32 	%r1454, %r1412, %r1429;
	xor.b32  	%r1455, %r1450, %r1454;
	shf.l.wrap.b32 	%r1456, %r1455, %r1455, 16;
	add.s32 	%r1457, %r1439, %r1456;
	xor.b32  	%r1458, %r1429, %r1457;
	shf.l.wrap.b32 	%r1459, %r1458, %r1458, 12;
	add.s32 	%r1460, %r1454, %r1459;
	xor.b32  	%r1461, %r1456, %r1460;
	shf.l.wrap.b32 	%r1462, %r1461, %r1461, 8;
	add.s32 	%r1463, %r1457, %r1462;
	xor.b32  	%r1464, %r1459, %r1463;
	shf.l.wrap.b32 	%r1465, %r1464, %r1464, 7;
	add.s32 	%r1466, %r1424, %r1441;
	xor.b32  	%r1467, %r1414, %r1466;
	shf.l.wrap.b32 	%r1468, %r1467, %r1467, 16;
	add.s32 	%r1469, %r1451, %r1468;
	xor.b32  	%r1470, %r1441, %r1469;
	shf.l.wrap.b32 	%r1471, %r1470, %r1470, 12;
	add.s32 	%r1472, %r1466, %r1471;
	xor.b32  	%r1473, %r1468, %r1472;
	shf.l.wrap.b32 	%r1474, %r1473, %r1473, 8;
	add.s32 	%r1475, %r1469, %r1474;
	xor.b32  	%r1476, %r1471, %r1475;
	shf.l.wrap.b32 	%r1477, %r1476, %r1476, 7;
	add.s32 	%r1478, %r1436, %r1453;
	xor.b32  	%r1479, %r1426, %r1478;
	shf.l.wrap.b32 	%r1480, %r1479, %r1479, 16;
	add.s32 	%r1481, %r1415, %r1480;
	xor.b32  	%r1482, %r1453, %r1481;
	shf.l.wrap.b32 	%r1483, %r1482, %r1482, 12;
	add.s32 	%r1484, %r1478, %r1483;
	xor.b32  	%r1485, %r1480, %r1484;
	shf.l.wrap.b32 	%r1486, %r1485, %r1485, 8;
	add.s32 	%r1487, %r1481, %r1486;
	xor.b32  	%r1488, %r1483, %r1487;
	shf.l.wrap.b32 	%r1489, %r1488, %r1488, 7;
	add.s32 	%r1490, %r1448, %r1417;
	xor.b32  	%r1491, %r1438, %r1490;
	shf.l.wrap.b32 	%r1492, %r1491, %r1491, 16;
	add.s32 	%r1493, %r1427, %r1492;
	xor.b32  	%r1494, %r1417, %r1493;
	shf.l.wrap.b32 	%r1495, %r1494, %r1494, 12;
	add.s32 	%r1496, %r1490, %r1495;
	xor.b32  	%r1497, %r1492, %r1496;
	shf.l.wrap.b32 	%r1498, %r1497, %r1497, 8;
	add.s32 	%r1499, %r1493, %r1498;
	xor.b32  	%r1500, %r1495, %r1499;
	shf.l.wrap.b32 	%r1501, %r1500, %r1500, 7;
	add.s32 	%r1502, %r1460, %r1501;
	xor.b32  	%r1503, %r1474, %r1502;
	shf.l.wrap.b32 	%r1504, %r1503, %r1503, 16;
	add.s32 	%r1505, %r1487, %r1504;
	xor.b32  	%r1506, %r1501, %r1505;
	shf.l.wrap.b32 	%r1507, %r1506, %r1506, 12;
	add.s32 	%r1508, %r1502, %r1507;
	xor.b32  	%r1509, %r1504, %r1508;
	shf.l.wrap.b32 	%r1510, %r1509, %r1509, 8;
	add.s32 	%r1511, %r1505, %r1510;
	xor.b32  	%r1512, %r1507, %r1511;
	shf.l.wrap.b32 	%r1513, %r1512, %r1512, 7;
	add.s32 	%r1514, %r1472, %r1465;
	xor.b32  	%r1515, %r1486, %r1514;
	shf.l.wrap.b32 	%r1516, %r1515, %r1515, 16;
	add.s32 	%r1517, %r1499, %r1516;
	xor.b32  	%r1518, %r1465, %r1517;
	shf.l.wrap.b32 	%r1519, %r1518, %r1518, 12;
	add.s32 	%r1520, %r1514, %r1519;
	xor.b32  	%r1521, %r1516, %r1520;
	shf.l.wrap.b32 	%r1522, %r1521, %r1521, 8;
	add.s32 	%r1523, %r1517, %r1522;
	xor.b32  	%r1524, %r1519, %r1523;
	shf.l.wrap.b32 	%r1525, %r1524, %r1524, 7;
	add.s32 	%r1526, %r1484, %r1477;
	xor.b32  	%r1527, %r1498, %r1526;
	shf.l.wrap.b32 	%r1528, %r1527, %r1527, 16;
	add.s32 	%r1529, %r1463, %r1528;
	xor.b32  	%r1530, %r1477, %r1529;
	shf.l.wrap.b32 	%r1531, %r1530, %r1530, 12;
	add.s32 	%r1532, %r1526, %r1531;
	xor.b32  	%r1533, %r1528, %r1532;
	shf.l.wrap.b32 	%r1534, %r1533, %r1533, 8;
	add.s32 	%r1535, %r1529, %r1534;
	xor.b32  	%r1536, %r1531, %r1535;
	shf.l.wrap.b32 	%r1537, %r1536, %r1536, 7;
	add.s32 	%r1538, %r1496, %r1489;
	xor.b32  	%r1539, %r1462, %r1538;
	shf.l.wrap.b32 	%r1540, %r1539, %r1539, 16;
	add.s32 	%r1541, %r1475, %r1540;
	xor.b32  	%r1542, %r1489, %r1541;
	shf.l.wrap.b32 	%r1543, %r1542, %r1542, 12;
	add.s32 	%r1544, %r1538, %r1543;
	xor.b32  	%r1545, %r1540, %r1544;
	shf.l.wrap.b32 	%r1546, %r1545, %r1545, 8;
	add.s32 	%r1547, %r1541, %r1546;
	xor.b32  	%r1548, %r1543, %r1547;
	shf.l.wrap.b32 	%r1549, %r1548, %r1548, 7;
	add.s32 	%r1550, %r1508, %r1525;
	xor.b32  	%r1551, %r1546, %r1550;
	shf.l.wrap.b32 	%r1552, %r1551, %r1551, 16;
	add.s32 	%r1553, %r1535, %r1552;
	xor.b32  	%r1554, %r1525, %r1553;
	shf.l.wrap.b32 	%r1555, %r1554, %r1554, 12;
	add.s32 	%r1556, %r1550, %r1555;
	xor.b32  	%r1557, %r1552, %r1556;
	shf.l.wrap.b32 	%r1558, %r1557, %r1557, 8;
	add.s32 	%r1559, %r1553, %r1558;
	xor.b32  	%r1560, %r1555, %r1559;
	shf.l.wrap.b32 	%r1561, %r1560, %r1560, 7;
	add.s32 	%r1562, %r1520, %r1537;
	xor.b32  	%r1563, %r1510, %r1562;
	shf.l.wrap.b32 	%r1564, %r1563, %r1563, 16;
	add.s32 	%r1565, %r1547, %r1564;
	xor.b32  	%r1566, %r1537, %r1565;
	shf.l.wrap.b32 	%r1567, %r1566, %r1566, 12;
	add.s32 	%r1568, %r1562, %r1567;
	xor.b32  	%r1569, %r1564, %r1568;
	shf.l.wrap.b32 	%r1570, %r1569, %r1569, 8;
	add.s32 	%r1571, %r1565, %r1570;
	xor.b32  	%r1572, %r1567, %r1571;
	shf.l.wrap.b32 	%r1573, %r1572, %r1572, 7;
	add.s32 	%r1574, %r1532, %r1549;
	xor.b32  	%r1575, %r1522, %r1574;
	shf.l.wrap.b32 	%r1576, %r1575, %r1575, 16;
	add.s32 	%r1577, %r1511, %r1576;
	xor.b32  	%r1578, %r1549, %r1577;
	shf.l.wrap.b32 	%r1579, %r1578, %r1578, 12;
	add.s32 	%r1580, %r1574, %r1579;
	xor.b32  	%r1581, %r1576, %r1580;
	shf.l.wrap.b32 	%r1582, %r1581, %r1581, 8;
	add.s32 	%r1583, %r1577, %r1582;
	xor.b32  	%r1584, %r1579, %r1583;
	shf.l.wrap.b32 	%r1585, %r1584, %r1584, 7;
	add.s32 	%r1586, %r1544, %r1513;
	xor.b32  	%r1587, %r1534, %r1586;
	shf.l.wrap.b32 	%r1588, %r1587, %r1587, 16;
	add.s32 	%r1589, %r1523, %r1588;
	xor.b32  	%r1590, %r1513, %r1589;
	shf.l.wrap.b32 	%r1591, %r1590, %r1590, 12;
	add.s32 	%r1592, %r1586, %r1591;
	xor.b32  	%r1593, %r1588, %r1592;
	shf.l.wrap.b32 	%r1594, %r1593, %r1593, 8;
	add.s32 	%r1595, %r1589, %r1594;
	xor.b32  	%r1596, %r1591, %r1595;
	shf.l.wrap.b32 	%r1597, %r1596, %r1596, 7;
	add.s32 	%r1598, %r1556, %r1597;
	xor.b32  	%r1599, %r1570, %r1598;
	shf.l.wrap.b32 	%r1600, %r1599, %r1599, 16;
	add.s32 	%r1601, %r1583, %r1600;
	xor.b32  	%r1602, %r1597, %r1601;
	shf.l.wrap.b32 	%r1603, %r1602, %r1602, 12;
	add.s32 	%r1604, %r1598, %r1603;
	xor.b32  	%r1605, %r1600, %r1604;
	shf.l.wrap.b32 	%r1606, %r1605, %r1605, 8;
	add.s32 	%r1607, %r1568, %r1561;
	xor.b32  	%r1608, %r1582, %r1607;
	shf.l.wrap.b32 	%r1609, %r1608, %r1608, 16;
	add.s32 	%r1610, %r1595, %r1609;
	xor.b32  	%r1611, %r1561, %r1610;
	shf.l.wrap.b32 	%r1612, %r1611, %r1611, 12;
	add.s32 	%r1613, %r1607, %r1612;
	xor.b32  	%r1614, %r1609, %r1613;
	shf.l.wrap.b32 	%r1615, %r1614, %r1614, 8;
	add.s32 	%r1616, %r1610, %r1615;
	xor.b32  	%r1617, %r1612, %r1616;
	shf.l.wrap.b32 	%r1618, %r1617, %r1617, 7;
	add.s32 	%r1619, %r1580, %r1573;
	xor.b32  	%r1620, %r1594, %r1619;
	shf.l.wrap.b32 	%r1621, %r1620, %r1620, 16;
	add.s32 	%r1622, %r1559, %r1621;
	xor.b32  	%r1623, %r1573, %r1622;
	shf.l.wrap.b32 	%r1624, %r1623, %r1623, 12;
	add.s32 	%r1625, %r1619, %r1624;
	xor.b32  	%r1626, %r1621, %r1625;
	shf.l.wrap.b32 	%r1627, %r1626, %r1626, 8;
	add.s32 	%r1628, %r1622, %r1627;
	xor.b32  	%r1629, %r1624, %r1628;
	shf.l.wrap.b32 	%r1630, %r1629, %r1629, 7;
	add.s32 	%r1631, %r1592, %r1585;
	xor.b32  	%r1632, %r1558, %r1631;
	shf.l.wrap.b32 	%r1633, %r1632, %r1632, 16;
	add.s32 	%r1634, %r1571, %r1633;
	xor.b32  	%r1635, %r1585, %r1634;
	shf.l.wrap.b32 	%r1636, %r1635, %r1635, 12;
	add.s32 	%r1637, %r1631, %r1636;
	xor.b32  	%r1638, %r1633, %r1637;
	shf.l.wrap.b32 	%r1639, %r1638, %r1638, 8;
	add.s32 	%r1640, %r1634, %r1639;
	add.s32 	%r1641, %r1604, %r1618;
	xor.b32  	%r1642, %r1639, %r1641;
	shf.l.wrap.b32 	%r1643, %r1642, %r1642, 16;
	add.s32 	%r1644, %r1628, %r1643;
	xor.b32  	%r1645, %r1618, %r1644;
	shr.u32 	%r1646, %r1645, 20;
	add.s32 	%r1647, %r1641, %r1646;
	add.s32 	%r1648, %r1613, %r1630;
	xor.b32  	%r1649, %r1606, %r1648;
	shf.l.wrap.b32 	%r1650, %r1649, %r1649, 16;
	add.s32 	%r1651, %r1640, %r1650;
	xor.b32  	%r1652, %r1630, %r1651;
	shr.u32 	%r1653, %r1652, 20;
	add.s32 	%r1654, %r1648, %r1653;
	add.s32 	%r1655, %r13, %r1647;
	add.s32 	%r1656, %r14, %r1654;
	not.b32 	%r1657, %r2637;
	add.s32 	%r1658, %r75, %r1657;
	mov.b32 	%r1659, 1;
	shl.b32 	%r1660, %r1659, %r1658;
	and.b32  	%r93, %r1660, %r18;
	setp.eq.s32 	%p19, %r93, 0;
	selp.b32 	%r1661, %r1655, %r1656, %p19;
	cvt.u16.u32 	%rs30, %r1661;
	and.b16  	%rs49, %rs30, 1;
	and.b16  	%rs31, %rs50, 255;
	setp.ne.s16 	%p20, %rs31, 1;
	@%p20 bra 	$L__BB0_26;
	setp.eq.s32 	%p21, %r93, 0;
	mul.wide.u32 	%rd25, %r2637, 16;
	add.s64 	%rd26, %rd1, %rd25;
	ld.global.nc.u32 	%r1662, [%rd26+508];
	selp.b32 	%r1663, %r2642, %r2641, %p21;
	xor.b32  	%r1664, %r1663, %r1662;
	selp.b32 	%r1665, %r2643, %r2640, %p21;
	selp.b32 	%r2641, %r2641, %r1664, %p21;
	selp.b32 	%r2642, %r1664, %r2642, %p21;
	ld.global.nc.u32 	%r1666, [%rd26+512];
	xor.b32  	%r1667, %r1665, %r1666;
	selp.b32 	%r1668, %r2644, %r2639, %p21;
	selp.b32 	%r2640, %r2640, %r1667, %p21;
	selp.b32 	%r2643, %r1667, %r2643, %p21;
	ld.global.nc.u32 	%r1669, [%rd26+516];
	xor.b32  	%r1670, %r1668, %r1669;
	selp.b32 	%r1671, %r2645, %r2638, %p21;
	selp.b32 	%r2639, %r2639, %r1670, %p21;
	selp.b32 	%r2644, %r1670, %r2644, %p21;
	ld.global.nc.u32 	%r1672, [%rd26+520];
	xor.b32  	%r1673, %r1671, %r1672;
	selp.b32 	%r1674, 420, 445, %p21;
	selp.b32 	%r2638, %r2638, %r1673, %p21;
	selp.b32 	%r2645, %r1673, %r2645, %p21;
	add.s32 	%r1675, %r1674, %r2637;
	cvt.u64.u32 	%rd27, %r1675;
	add.s64 	%rd28, %rd1, %rd27;
	ld.global.nc.u8 	%rs32, [%rd28+488];
	cvt.u16.u8 	%rs33, %rs32;
	xor.b16  	%rs49, %rs33, %rs49;
$L__BB0_26:
	setp.eq.s32 	%p22, %r93, 0;
	selp.b32 	%r2633, %r2642, %r2641, %p22;
	selp.b32 	%r2634, %r2643, %r2640, %p22;
	selp.b32 	%r2635, %r2644, %r2639, %p22;
	selp.b32 	%r2636, %r2645, %r2638, %p22;
	add.s32 	%r2637, %r2637, 1;
	setp.eq.s32 	%p23, %r2637, %r75;
	mov.u16 	%rs50, %rs49;
	@%p23 bra 	$L__BB0_27;
	bra.uni 	$L__BB0_24;
$L__BB0_27:
	and.b16  	%rs34, %rs49, 255;
	setp.eq.s16 	%p24, %rs34, 1;
	@%p24 bra 	$L__BB0_28;
	bra.uni 	$L__BB0_29;
$L__BB0_28:
	ld.global.nc.u32 	%r1676, [%rd1+960];
	xor.b32  	%r2633, %r2633, %r1676;
$L__BB0_29:
	setp.ne.s16 	%p25, %rs34, 1;
	@%p25 bra 	$L__BB0_31;
	ld.global.nc.u32 	%r1677, [%rd1+964];
	xor.b32  	%r2634, %r2634, %r1677;
$L__BB0_31:
	setp.ne.s16 	%p26, %rs34, 1;
	@%p26 bra 	$L__BB0_33;
	ld.global.nc.u32 	%r1678, [%rd1+968];
	xor.b32  	%r2635, %r2635, %r1678;
$L__BB0_33:
	setp.ne.s16 	%p27, %rs34, 1;
	@%p27 bra 	$L__BB0_35;
	ld.global.nc.u32 	%r1679, [%rd1+972];
	xor.b32  	%r2636, %r2636, %r1679;
$L__BB0_35:
	ld.global.nc.u32 	%r2654, [%rd1+976];
	ld.global.nc.u32 	%r2655, [%rd1+980];
	ld.global.nc.u32 	%r2656, [%rd1+984];
	ld.global.nc.u32 	%r2657, [%rd1+988];
	ld.global.nc.v2.u8 	{%rs52, %rs16}, [%rd1+992];
	setp.eq.s16 	%p28, %rs16, 0;
	@%p28 bra 	$L__BB0_40;
	cvt.u32.u16 	%r1681, %rs16;
	and.b32  	%r127, %r1681, 255;
	mov.b32 	%r2658, 0;
	mov.u16 	%rs53, %rs52;
$L__BB0_37:
	add.s32 	%r1682, %r13, %r2654;
	shf.l.wrap.b32 	%r1683, %r1682, %r1682, 16;
	add.s32 	%r1684, %r2654, %r1683;
	xor.b32  	%r1685, %r2654, %r1684;
	shf.l.wrap.b32 	%r1686, %r1685, %r1685, 12;
	add.s32 	%r1687, %r1682, %r1686;
	xor.b32  	%r1688, %r1683, %r1687;
	shf.l.wrap.b32 	%r1689, %r1688, %r1688, 8;
	add.s32 	%r1690, %r1684, %r1689;
	xor.b32  	%r1691, %r1686, %r1690;
	shf.l.wrap.b32 	%r1692, %r1691, %r1691, 7;
	add.s32 	%r1693, %r14, %r2655;
	shf.l.wrap.b32 	%r1694, %r1693, %r1693, 16;
	add.s32 	%r1695, %r2655, %r1694;
	xor.b32  	%r1696, %r2655, %r1695;
	shf.l.wrap.b32 	%r1697, %r1696, %r1696, 12;
	add.s32 	%r1698, %r1693, %r1697;
	xor.b32  	%r1699, %r1694, %r1698;
	shf.l.wrap.b32 	%r1700, %r1699, %r1699, 8;
	add.s32 	%r1701, %r1695, %r1700;
	xor.b32  	%r1702, %r1697, %r1701;
	shf.l.wrap.b32 	%r1703, %r1702, %r1702, 7;
	add.s32 	%r1704, %r15, %r2656;
	shf.l.wrap.b32 	%r1705, %r1704, %r1704, 16;
	add.s32 	%r1706, %r2656, %r1705;
	xor.b32  	%r1707, %r2656, %r1706;
	shf.l.wrap.b32 	%r1708, %r1707, %r1707, 12;
	add.s32 	%r1709, %r1704, %r1708;
	xor.b32  	%r1710, %r1705, %r1709;
	shf.l.wrap.b32 	%r1711, %r1710, %r1710, 8;
	add.s32 	%r1712, %r1706, %r1711;
	xor.b32  	%r1713, %r1708, %r1712;
	shf.l.wrap.b32 	%r1714, %r1713, %r1713, 7;
	add.s32 	%r1715, %r16, %r2657;
	shf.l.wrap.b32 	%r1716, %r1715, %r1715, 16;
	add.s32 	%r1717, %r2657, %r1716;
	xor.b32  	%r1718, %r2657, %r1717;
	shf.l.wrap.b32 	%r1719, %r1718, %r1718, 12;
	add.s32 	%r1720, %r1715, %r1719;
	xor.b32  	%r1721, %r1716, %r1720;
	shf.l.wrap.b32 	%r1722, %r1721, %r1721, 8;
	add.s32 	%r1723, %r1717, %r1722;
	xor.b32  	%r1724, %r1719, %r1723;
	shf.l.wrap.b32 	%r1725, %r1724, %r1724, 7;
	add.s32 	%r1726, %r1687, %r1703;
	xor.b32  	%r1727, %r1722, %r1726;
	shf.l.wrap.b32 	%r1728, %r1727, %r1727, 16;
	add.s32 	%r1729, %r1712, %r1728;
	xor.b32  	%r1730, %r1703, %r1729;
	shf.l.wrap.b32 	%r1731, %r1730, %r1730, 12;
	add.s32 	%r1732, %r1726, %r1731;
	xor.b32  	%r1733, %r1728, %r1732;
	shf.l.wrap.b32 	%r1734, %r1733, %r1733, 8;
	add.s32 	%r1735, %r1729, %r1734;
	xor.b32  	%r1736, %r1731, %r1735;
	shf.l.wrap.b32 	%r1737, %r1736, %r1736, 7;
	add.s32 	%r1738, %r1698, %r1714;
	xor.b32  	%r1739, %r1689, %r1738;
	shf.l.wrap.b32 	%r1740, %r1739, %r1739, 16;
	add.s32 	%r1741, %r1723, %r1740;
	xor.b32  	%r1742, %r1714, %r1741;
	shf.l.wrap.b32 	%r1743, %r1742, %r1742, 12;
	add.s32 	%r1744, %r1738, %r1743;
	xor.b32  	%r1745, %r1740, %r1744;
	shf.l.wrap.b32 	%r1746, %r1745, %r1745, 8;
	add.s32 	%r1747, %r1741, %r1746;
	xor.b32  	%r1748, %r1743, %r1747;
	shf.l.wrap.b32 	%r1749, %r1748, %r1748, 7;
	add.s32 	%r1750, %r1709, %r1725;
	xor.b32  	%r1751, %r1700, %r1750;
	shf.l.wrap.b32 	%r1752, %r1751, %r1751, 16;
	add.s32 	%r1753, %r1690, %r1752;
	xor.b32  	%r1754, %r1725, %r1753;
	shf.l.wrap.b32 	%r1755, %r1754, %r1754, 12;
	add.s32 	%r1756, %r1750, %r1755;
	xor.b32  	%r1757, %r1752, %r1756;
	shf.l.wrap.b32 	%r1758, %r1757, %r1757, 8;
	add.s32 	%r1759, %r1753, %r1758;
	xor.b32  	%r1760, %r1755, %r1759;
	shf.l.wrap.b32 	%r1761, %r1760, %r1760, 7;
	add.s32 	%r1762, %r1720, %r1692;
	xor.b32  	%r1763, %r1711, %r1762;
	shf.l.wrap.b32 	%r1764, %r1763, %r1763, 16;
	add.s32 	%r1765, %r1701, %r1764;
	xor.b32  	%r1766, %r1692, %r1765;
	shf.l.wrap.b32 	%r1767, %r1766, %r1766, 12;
	add.s32 	%r1768, %r1762, %r1767;
	xor.b32  	%r1769, %r1764, %r1768;
	shf.l.wrap.b32 	%r1770, %r1769, %r1769, 8;
	add.s32 	%r1771, %r1765, %r1770;
	xor.b32  	%r1772, %r1767, %r1771;
	shf.l.wrap.b32 	%r1773, %r1772, %r1772, 7;
	add.s32 	%r1774, %r1732, %r1773;
	xor.b32  	%r1775, %r1746, %r1774;
	shf.l.wrap.b32 	%r1776, %r1775, %r1775, 16;
	add.s32 	%r1777, %r1759, %r1776;
	xor.b32  	%r1778, %r1773, %r1777;
	shf.l.wrap.b32 	%r1779, %r1778, %r1778, 12;
	add.s32 	%r1780, %r1774, %r1779;
	xor.b32  	%r1781, %r1776, %r1780;
	shf.l.wrap.b32 	%r1782, %r1781, %r1781, 8;
	add.s32 	%r1783, %r1777, %r1782;
	xor.b32  	%r1784, %r1779, %r1783;
	shf.l.wrap.b32 	%r1785, %r1784, %r1784, 7;
	add.s32 	%r1786, %r1744, %r1737;
	xor.b32  	%r1787, %r1758, %r1786;
	shf.l.wrap.b32 	%r1788, %r1787, %r1787, 16;
	add.s32 	%r1789, %r1771, %r1788;
	xor.b32  	%r1790, %r1737, %r1789;
	shf.l.wrap.b32 	%r1791, %r1790, %r1790, 12;
	add.s32 	%r1792, %r1786, %r1791;
	xor.b32  	%r1793, %r1788, %r1792;
	shf.l.wrap.b32 	%r1794, %r1793, %r1793, 8;
	add.s32 	%r1795, %r1789, %r1794;
	xor.b32  	%r1796, %r1791, %r1795;
	shf.l.wrap.b32 	%r1797, %r1796, %r1796, 7;
	add.s32 	%r1798, %r1756, %r1749;
	xor.b32  	%r1799, %r1770, %r1798;
	shf.l.wrap.b32 	%r1800, %r1799, %r1799, 16;
	add.s32 	%r1801, %r1735, %r1800;
	xor.b32  	%r1802, %r1749, %r1801;
	shf.l.wrap.b32 	%r1803, %r1802, %r1802, 12;
	add.s32 	%r1804, %r1798, %r1803;
	xor.b32  	%r1805, %r1800, %r1804;
	shf.l.wrap.b32 	%r1806, %r1805, %r1805, 8;
	add.s32 	%r1807, %r1801, %r1806;
	xor.b32  	%r1808, %r1803, %r1807;
	shf.l.wrap.b32 	%r1809, %r1808, %r1808, 7;
	add.s32 	%r1810, %r1768, %r1761;
	xor.b32  	%r1811, %r1734, %r1810;
	shf.l.wrap.b32 	%r1812, %r1811, %r1811, 16;
	add.s32 	%r1813, %r1747, %r1812;
	xor.b32  	%r1814, %r1761, %r1813;
	shf.l.wrap.b32 	%r1815, %r1814, %r1814, 12;
	add.s32 	%r1816, %r1810, %r1815;
	xor.b32  	%r1817, %r1812, %r1816;
	shf.l.wrap.b32 	%r1818, %r1817, %r1817, 8;
	add.s32 	%r1819, %r1813, %r1818;
	xor.b32  	%r1820, %r1815, %r1819;
	shf.l.wrap.b32 	%r1821, %r1820, %r1820, 7;
	add.s32 	%r1822, %r1780, %r1797;
	xor.b32  	%r1823, %r1818, %r1822;
	shf.l.wrap.b32 	%r1824, %r1823, %r1823, 16;
	add.s32 	%r1825, %r1807, %r1824;
	xor.b32  	%r1826, %r1797, %r1825;
	shf.l.wrap.b32 	%r1827, %r1826, %r1826, 12;
	add.s32 	%r1828, %r1822, %r1827;
	xor.b32  	%r1829, %r1824, %r1828;
	shf.l.wrap.b32 	%r1830, %r1829, %r1829, 8;
	add.s32 	%r1831, %r1825, %r1830;
	xor.b32  	%r1832, %r1827, %r1831;
	shf.l.wrap.b32 	%r1833, %r1832, %r1832, 7;
	add.s32 	%r1834, %r1792, %r1809;
	xor.b32  	%r1835, %r1782, %r1834;
	shf.l.wrap.b32 	%r1836, %r1835, %r1835, 16;
	add.s32 	%r1837, %r1819, %r1836;
	xor.b32  	%r1838, %r1809, %r1837;
	shf.l.wrap.b32 	%r1839, %r1838, %r1838, 12;
	add.s32 	%r1840, %r1834, %r1839;
	xor.b32  	%r1841, %r1836, %r1840;
	shf.l.wrap.b32 	%r1842, %r1841, %r1841, 8;
	add.s32 	%r1843, %r1837, %r1842;
	xor.b32  	%r1844, %r1839, %r1843;
	shf.l.wrap.b32 	%r1845, %r1844, %r1844, 7;
	add.s32 	%r1846, %r1804, %r1821;
	xor.b32  	%r1847, %r1794, %r1846;
	shf.l.wrap.b32 	%r1848, %r1847, %r1847, 16;
	add.s32 	%r1849, %r1783, %r1848;
	xor.b32  	%r1850, %r1821, %r1849;
	shf.l.wrap.b32 	%r1851, %r1850, %r1850, 12;
	add.s32 	%r1852, %r1846, %r1851;
	xor.b32  	%r1853, %r1848, %r1852;
	shf.l.wrap.b32 	%r1854, %r1853, %r1853, 8;
	add.s32 	%r1855, %r1849, %r1854;
	xor.b32  	%r1856, %r1851, %r1855;
	shf.l.wrap.b32 	%r1857, %r1856, %r1856, 7;
	add.s32 	%r1858, %r1816, %r1785;
	xor.b32  	%r1859, %r1806, %r1858;
	shf.l.wrap.b32 	%r1860, %r1859, %r1859, 16;
	add.s32 	%r1861, %r1795, %r1860;
	xor.b32  	%r1862, %r1785, %r1861;
	shf.l.wrap.b32 	%r1863, %r1862, %r1862, 12;
	add.s32 	%r1864, %r1858, %r1863;
	xor.b32  	%r1865, %r1860, %r1864;
	shf.l.wrap.b32 	%r1866, %r1865, %r1865, 8;
	add.s32 	%r1867, %r1861, %r1866;
	xor.b32  	%r1868, %r1863, %r1867;
	shf.l.wrap.b32 	%r1869, %r1868, %r1868, 7;
	add.s32 	%r1870, %r1828, %r1869;
	xor.b32  	%r1871, %r1842, %r1870;
	shf.l.wrap.b32 	%r1872, %r1871, %r1871, 16;
	add.s32 	%r1873, %r1855, %r1872;
	xor.b32  	%r1874, %r1869, %r1873;
	shf.l.wrap.b32 	%r1875, %r1874, %r1874, 12;
	add.s32 	%r1876, %r1870, %r1875;
	xor.b32  	%r1877, %r1872, %r1876;
	shf.l.wrap.b32 	%r1878, %r1877, %r1877, 8;
	add.s32 	%r1879, %r1873, %r1878;
	xor.b32  	%r1880, %r1875, %r1879;
	shf.l.wrap.b32 	%r1881, %r1880, %r1880, 7;
	add.s32 	%r1882, %r1840, %r1833;
	xor.b32  	%r1883, %r1854, %r1882;
	shf.l.wrap.b32 	%r1884, %r1883, %r1883, 16;
	add.s32 	%r1885, %r1867, %r1884;
	xor.b32  	%r1886, %r1833, %r1885;
	shf.l.wrap.b32 	%r1887, %r1886, %r1886, 12;
	add.s32 	%r1888, %r1882, %r1887;
	xor.b32  	%r1889, %r1884, %r1888;
	shf.l.wrap.b32 	%r1890, %r1889, %r1889, 8;
	add.s32 	%r1891, %r1885, %r1890;
	xor.b32  	%r1892, %r1887, %r1891;
	shf.l.wrap.b32 	%r1893, %r1892, %r1892, 7;
	add.s32 	%r1894, %r1852, %r1845;
	xor.b32  	%r1895, %r1866, %r1894;
	shf.l.wrap.b32 	%r1896, %r1895, %r1895, 16;
	add.s32 	%r1897, %r1831, %r1896;
	xor.b32  	%r1898, %r1845, %r1897;
	shf.l.wrap.b32 	%r1899, %r1898, %r1898, 12;
	add.s32 	%r1900, %r1894, %r1899;
	xor.b32  	%r1901, %r1896, %r1900;
	shf.l.wrap.b32 	%r1902, %r1901, %r1901, 8;
	add.s32 	%r1903, %r1897, %r1902;
	xor.b32  	%r1904, %r1899, %r1903;
	shf.l.wrap.b32 	%r1905, %r1904, %r1904, 7;
	add.s32 	%r1906, %r1864, %r1857;
	xor.b32  	%r1907, %r1830, %r1906;
	shf.l.wrap.b32 	%r1908, %r1907, %r1907, 16;
	add.s32 	%r1909, %r1843, %r1908;
	xor.b32  	%r1910, %r1857, %r1909;
	shf.l.wrap.b32 	%r1911, %r1910, %r1910, 12;
	add.s32 	%r1912, %r1906, %r1911;
	xor.b32  	%r1913, %r1908, %r1912;
	shf.l.wrap.b32 	%r1914, %r1913, %r1913, 8;
	add.s32 	%r1915, %r1909, %r1914;
	xor.b32  	%r1916, %r1911, %r1915;
	shf.l.wrap.b32 	%r1917, %r1916, %r1916, 7;
	add.s32 	%r1918, %r1876, %r1893;
	xor.b32  	%r1919, %r1914, %r1918;
	shf.l.wrap.b32 	%r1920, %r1919, %r1919, 16;
	add.s32 	%r1921, %r1903, %r1920;
	xor.b32  	%r1922, %r1893, %r1921;
	shf.l.wrap.b32 	%r1923, %r1922, %r1922, 12;
	add.s32 	%r1924, %r1918, %r1923;
	xor.b32  	%r1925, %r1920, %r1924;
	shf.l.wrap.b32 	%r1926, %r1925, %r1925, 8;
	add.s32 	%r1927, %r1921, %r1926;
	xor.b32  	%r1928, %r1923, %r1927;
	shf.l.wrap.b32 	%r1929, %r1928, %r1928, 7;
	add.s32 	%r1930, %r1888, %r1905;
	xor.b32  	%r1931, %r1878, %r1930;
	shf.l.wrap.b32 	%r1932, %r1931, %r1931, 16;
	add.s32 	%r1933, %r1915, %r1932;
	xor.b32  	%r1934, %r1905, %r1933;
	shf.l.wrap.b32 	%r1935, %r1934, %r1934, 12;
	add.s32 	%r1936, %r1930, %r1935;
	xor.b32  	%r1937, %r1932, %r1936;
	shf.l.wrap.b32 	%r1938, %r1937, %r1937, 8;
	add.s32 	%r1939, %r1933, %r1938;
	xor.b32  	%r1940, %r1935, %r1939;
	shf.l.wrap.b32 	%r1941, %r1940, %r1940, 7;
	add.s32 	%r1942, %r1900, %r1917;
	xor.b32  	%r1943, %r1890, %r1942;
	shf.l.wrap.b32 	%r1944, %r1943, %r1943, 16;
	add.s32 	%r1945, %r1879, %r1944;
	xor.b32  	%r1946, %r1917, %r1945;
	shf.l.wrap.b32 	%r1947, %r1946, %r1946, 12;
	add.s32 	%r1948, %r1942, %r1947;
	xor.b32  	%r1949, %r1944, %r1948;
	shf.l.wrap.b32 	%r1950, %r1949, %r1949, 8;
	add.s32 	%r1951, %r1945, %r1950;
	xor.b32  	%r1952, %r1947, %r1951;
	shf.l.wrap.b32 	%r1953, %r1952, %r1952, 7;
	add.s32 	%r1954, %r1912, %r1881;
	xor.b32  	%r1955, %r1902, %r1954;
	shf.l.wrap.b32 	%r1956, %r1955, %r1955, 16;
	add.s32 	%r1957, %r1891, %r1956;
	xor.b32  	%r1958, %r1881, %r1957;
	shf.l.wrap.b32 	%r1959, %r1958, %r1958, 12;
	add.s32 	%r1960, %r1954, %r1959;
	xor.b32  	%r1961, %r1956, %r1960;
	shf.l.wrap.b32 	%r1962, %r1961, %r1961, 8;
	add.s32 	%r1963, %r1957, %r1962;
	xor.b32  	%r1964, %r1959, %r1963;
	shf.l.wrap.b32 	%r1965, %r1964, %r1964, 7;
	add.s32 	%r1966, %r1924, %r1965;
	xor.b32  	%r1967, %r1938, %r1966;
	shf.l.wrap.b32 	%r1968, %r1967, %r1967, 16;
	add.s32 	%r1969, %r1951, %r1968;
	xor.b32  	%r1970, %r1965, %r1969;
	shf.l.wrap.b32 	%r1971, %r1970, %r1970, 12;
	add.s32 	%r1972, %r1966, %r1971;
	xor.b32  	%r1973, %r1968, %r1972;
	shf.l.wrap.b32 	%r1974, %r1973, %r1973, 8;
	add.s32 	%r1975, %r1969, %r1974;
	xor.b32  	%r1976, %r1971, %r1975;
	shf.l.wrap.b32 	%r1977, %r1976, %r1976, 7;
	add.s32 	%r1978, %r1936, %r1929;
	xor.b32  	%r1979, %r1950, %r1978;
	shf.l.wrap.b32 	%r1980, %r1979, %r1979, 16;
	add.s32 	%r1981, %r1963, %r1980;
	xor.b32  	%r1982, %r1929, %r1981;
	shf.l.wrap.b32 	%r1983, %r1982, %r1982, 12;
	add.s32 	%r1984, %r1978, %r1983;
	xor.b32  	%r1985, %r1980, %r1984;
	shf.l.wrap.b32 	%r1986, %r1985, %r1985, 8;
	add.s32 	%r1987, %r1981, %r1986;
	xor.b32  	%r1988, %r1983, %r1987;
	shf.l.wrap.b32 	%r1989, %r1988, %r1988, 7;
	add.s32 	%r1990, %r1948, %r1941;
	xor.b32  	%r1991, %r1962, %r1990;
	shf.l.wrap.b32 	%r1992, %r1991, %r1991, 16;
	add.s32 	%r1993, %r1927, %r1992;
	xor.b32  	%r1994, %r1941, %r1993;
	shf.l.wrap.b32 	%r1995, %r1994, %r1994, 12;
	add.s32 	%r1996, %r1990, %r1995;
	xor.b32  	%r1997, %r1992, %r1996;
	shf.l.wrap.b32 	%r1998, %r1997, %r1997, 8;
	add.s32 	%r1999, %r1993, %r1998;
	xor.b32  	%r2000, %r1995, %r1999;
	shf.l.wrap.b32 	%r2001, %r2000, %r2000, 7;
	add.s32 	%r2002, %r1960, %r1953;
	xor.b32  	%r2003, %r1926, %r2002;
	shf.l.wrap.b32 	%r2004, %r2003, %r2003, 16;
	add.s32 	%r2005, %r1939, %r2004;
	xor.b32  	%r2006, %r1953, %r2005;
	shf.l.wrap.b32 	%r2007, %r2006, %r2006, 12;
	add.s32 	%r2008, %r2002, %r2007;
	xor.b32  	%r2009, %r2004, %r2008;
	shf.l.wrap.b32 	%r2010, %r2009, %r2009, 8;
	add.s32 	%r2011, %r2005, %r2010;
	xor.b32  	%r2012, %r2007, %r2011;
	shf.l.wrap.b32 	%r2013, %r2012, %r2012, 7;
	add.s32 	%r2014, %r1972, %r1989;
	xor.b32  	%r2015, %r2010, %r2014;
	shf.l.wrap.b32 	%r2016, %r2015, %r2015, 16;
	add.s32 	%r2017, %r1999, %r2016;
	xor.b32  	%r2018, %r1989, %r2017;
	shf.l.wrap.b32 	%r2019, %r2018, %r2018, 12;
	add.s32 	%r2020, %r2014, %r2019;
	xor.b32  	%r2021, %r2016, %r2020;
	shf.l.wrap.b32 	%r2022, %r2021, %r2021, 8;
	add.s32 	%r2023, %r2017, %r2022;
	xor.b32  	%r2024, %r2019, %r2023;
	shf.l.wrap.b32 	%r2025, %r2024, %r2024, 7;
	add.s32 	%r2026, %r1984, %r2001;
	xor.b32  	%r2027, %r1974, %r2026;
	shf.l.wrap.b32 	%r2028, %r2027, %r2027, 16;
	add.s32 	%r2029, %r2011, %r2028;
	xor.b32  	%r2030, %r2001, %r2029;
	shf.l.wrap.b32 	%r2031, %r2030, %r2030, 12;
	add.s32 	%r2032, %r2026, %r2031;
	xor.b32  	%r2033, %r2028, %r2032;
	shf.l.wrap.b32 	%r2034, %r2033, %r2033, 8;
	add.s32 	%r2035, %r2029, %r2034;
	xor.b32  	%r2036, %r2031, %r2035;
	shf.l.wrap.b32 	%r2037, %r2036, %r2036, 7;
	add.s32 	%r2038, %r1996, %r2013;
	xor.b32  	%r2039, %r1986, %r2038;
	shf.l.wrap.b32 	%r2040, %r2039, %r2039, 16;
	add.s32 	%r2041, %r1975, %r2040;
	xor.b32  	%r2042, %r2013, %r2041;
	shf.l.wrap.b32 	%r2043, %r2042, %r2042, 12;
	add.s32 	%r2044, %r2038, %r2043;
	xor.b32  	%r2045, %r2040, %r2044;
	shf.l.wrap.b32 	%r2046, %r2045, %r2045, 8;
	add.s32 	%r2047, %r2041, %r2046;
	xor.b32  	%r2048, %r2043, %r2047;
	shf.l.wrap.b32 	%r2049, %r2048, %r2048, 7;
	add.s32 	%r2050, %r2008, %r1977;
	xor.b32  	%r2051, %r1998, %r2050;
	shf.l.wrap.b32 	%r2052, %r2051, %r2051, 16;
	add.s32 	%r2053, %r1987, %r2052;
	xor.b32  	%r2054, %r1977, %r2053;
	shf.l.wrap.b32 	%r2055, %r2054, %r2054, 12;
	add.s32 	%r2056, %r2050, %r2055;
	xor.b32  	%r2057, %r2052, %r2056;
	shf.l.wrap.b32 	%r2058, %r2057, %r2057, 8;
	add.s32 	%r2059, %r2053, %r2058;
	xor.b32  	%r2060, %r2055, %r2059;
	shf.l.wrap.b32 	%r2061, %r2060, %r2060, 7;
	add.s32 	%r2663, %r13, %r2020;
	add.s32 	%r2664, %r14, %r2032;
	add.s32 	%r2665, %r15, %r2044;
	add.s32 	%r2666, %r16, %r2056;
	add.s32 	%r2662, %r2654, %r2061;
	add.s32 	%r2661, %r2655, %r2025;
	add.s32 	%r2660, %r2656, %r2037;
	add.s32 	%r2659, %r2657, %r2049;
	xor.b32  	%r2062, %r1682, 1;
	shf.l.wrap.b32 	%r2063, %r1682, %r2062, 16;
	add.s32 	%r2064, %r2654, %r2063;
	xor.b32  	%r2065, %r2654, %r2064;
	shf.l.wrap.b32 	%r2066, %r2065, %r2065, 12;
	add.s32 	%r2067, %r1682, %r2066;
	xor.b32  	%r2068, %r2063, %r2067;
	shf.l.wrap.b32 	%r2069, %r2068, %r2068, 8;
	add.s32 	%r2070, %r2064, %r2069;
	xor.b32  	%r2071, %r2066, %r2070;
	shf.l.wrap.b32 	%r2072, %r2071, %r2071, 7;
	add.s32 	%r2073, %r2067, %r1703;
	xor.b32  	%r2074, %r1722, %r2073;
	shf.l.wrap.b32 	%r2075, %r2074, %r2074, 16;
	add.s32 	%r2076, %r1712, %r2075;
	xor.b32  	%r2077, %r1703, %r2076;
	shf.l.wrap.b32 	%r2078, %r2077, %r2077, 12;
	add.s32 	%r2079, %r2073, %r2078;
	xor.b32  	%r2080, %r2075, %r2079;
	shf.l.wrap.b32 	%r2081, %r2080, %r2080, 8;
	add.s32 	%r2082, %r2076, %r2081;
	xor.b32  	%r2083, %r2078, %r2082;
	shf.l.wrap.b32 	%r2084, %r2083, %r2083, 7;
	xor.b32  	%r2085, %r2069, %r1738;
	shf.l.wrap.b32 	%r2086, %r2085, %r2085, 16;
	add.s32 	%r2087, %r1723, %r2086;
	xor.b32  	%r2088, %r1714, %r2087;
	shf.l.wrap.b32 	%r2089, %r2088, %r2088, 12;
	add.s32 	%r2090, %r1738, %r2089;
	xor.b32  	%r2091, %r2086, %r2090;
	shf.l.wrap.b32 	%r2092, %r2091, %r2091, 8;
	add.s32 	%r2093, %r2087, %r2092;
	xor.b32  	%r2094, %r2089, %r2093;
	shf.l.wrap.b32 	%r2095, %r2094, %r2094, 7;
	add.s32 	%r2096, %r2070, %r1752;
	xor.b32  	%r2097, %r1725, %r2096;
	shf.l.wrap.b32 	%r2098, %r2097, %r2097, 12;
	add.s32 	%r2099, %r1750, %r2098;
	xor.b32  	%r2100, %r1752, %r2099;
	shf.l.wrap.b32 	%r2101, %r2100, %r2100, 8;
	add.s32 	%r2102, %r2096, %r2101;
	xor.b32  	%r2103, %r2098, %r2102;
	shf.l.wrap.b32 	%r2104, %r2103, %r2103, 7;
	add.s32 	%r2105, %r1720, %r2072;
	xor.b32  	%r2106, %r1711, %r2105;
	shf.l.wrap.b32 	%r2107, %r2106, %r2106, 16;
	add.s32 	%r2108, %r1701, %r2107;
	xor.b32  	%r2109, %r2072, %r2108;
	shf.l.wrap.b32 	%r2110, %r2109, %r2109, 12;
	add.s32 	%r2111, %r2105, %r2110;
	xor.b32  	%r2112, %r2107, %r2111;
	shf.l.wrap.b32 	%r2113, %r2112, %r2112, 8;
	add.s32 	%r2114, %r2108, %r2113;
	xor.b32  	%r2115, %r2110, %r2114;
	shf.l.wrap.b32 	%r2116, %r2115, %r2115, 7;
	add.s32 	%r2117, %r2079, %r2116;
	xor.b32  	%r2118, %r2092, %r2117;
	shf.l.wrap.b32 	%r2119, %r2118, %r2118, 16;
	add.s32 	%r2120, %r2102, %r2119;
	xor.b32  	%r2121, %r2116, %r2120;
	shf.l.wrap.b32 	%r2122, %r2121, %r2121, 12;
	add.s32 	%r2123, %r2117, %r2122;
	xor.b32  	%r2124, %r2119, %r2123;
	shf.l.wrap.b32 	%r2125, %r2124, %r2124, 8;
	add.s32 	%r2126, %r2120, %r2125;
	xor.b32  	%r2127, %r2122, %r2126;
	shf.l.wrap.b32 	%r2128, %r2127, %r2127, 7;
	add.s32 	%r2129, %r2090, %r2084;
	xor.b32  	%r2130, %r2101, %r2129;
	shf.l.wrap.b32 	%r2131, %r2130, %r2130, 16;
	add.s32 	%r2132, %r2114, %r2131;
	xor.b32  	%r2133, %r2084, %r2132;
	shf.l.wrap.b32 	%r2134, %r2133, %r2133, 12;
	add.s32 	%r2135, %r2129, %r2134;
	xor.b32  	%r2136, %r2131, %r2135;
	shf.l.wrap.b32 	%r2137, %r2136, %r2136, 8;
	add.s32 	%r2138, %r2132, %r2137;
	xor.b32  	%r2139, %r2134, %r2138;
	shf.l.wrap.b32 	%r2140, %r2139, %r2139, 7;
	add.s32 	%r2141, %r2099, %r2095;
	xor.b32  	%r2142, %r2113, %r2141;
	shf.l.wrap.b32 	%r2143, %r2142, %r2142, 16;
	add.s32 	%r2144, %r2082, %r2143;
	xor.b32  	%r2145, %r2095, %r2144;
	shf.l.wrap.b32 	%r2146, %r2145, %r2145, 12;
	add.s32 	%r2147, %r2141, %r2146;
	xor.b32  	%r2148, %r2143, %r2147;
	shf.l.wrap.b32 	%r2149, %r2148, %r2148, 8;
	add.s32 	%r2150, %r2144, %r2149;
	xor.b32  	%r2151, %r2146, %r2150;
	shf.l.wrap.b32 	%r2152, %r2151, %r2151, 7;
	add.s32 	%r2153, %r2111, %r2104;
	xor.b32  	%r2154, %r2081, %r2153;
	shf.l.wrap.b32 	%r2155, %r2154, %r2154, 16;
	add.s32 	%r2156, %r2093, %r2155;
	xor.b32  	%r2157, %r2104, %r2156;
	shf.l.wrap.b32 	%r2158, %r2157, %r2157, 12;
	add.s32 	%r2159, %r2153, %r2158;
	xor.b32  	%r2160, %r2155, %r2159;
	shf.l.wrap.b32 	%r2161, %r2160, %r2160, 8;
	add.s32 	%r2162, %r2156, %r2161;
	xor.b32  	%r2163, %r2158, %r2162;
	shf.l.wrap.b32 	%r2164, %r2163, %r2163, 7;
	add.s32 	%r2165, %r2123, %r2140;
	xor.b32  	%r2166, %r2161, %r2165;
	shf.l.wrap.b32 	%r2167, %r2166, %r2166, 16;
	add.s32 	%r2168, %r2150, %r2167;
	xor.b32  	%r2169, %r2140, %r2168;
	shf.l.wrap.b32 	%r2170, %r2169, %r2169, 12;
	add.s32 	%r2171, %r2165, %r2170;
	xor.b32  	%r2172, %r2167, %r2171;
	shf.l.wrap.b32 	%r2173, %r2172, %r2172, 8;
	add.s32 	%r2174, %r2168, %r2173;
	xor.b32  	%r2175, %r2170, %r2174;
	shf.l.wrap.b32 	%r2176, %r2175, %r2175, 7;
	add.s32 	%r2177, %r2135, %r2152;
	xor.b32  	%r2178, %r2125, %r2177;
	shf.l.wrap.b32 	%r2179, %r2178, %r2178, 16;
	add.s32 	%r2180, %r2162, %r2179;
	xor.b32  	%r2181, %r2152, %r2180;
	shf.l.wrap.b32 	%r2182, %r2181, %r2181, 12;
	add.s32 	%r2183, %r2177, %r2182;
	xor.b32  	%r2184, %r2179, %r2183;
	shf.l.wrap.b32 	%r2185, %r2184, %r2184, 8;
	add.s32 	%r2186, %r2180, %r2185;
	xor.b32  	%r2187, %r2182, %r2186;
	shf.l.wrap.b32 	%r2188, %r2187, %r2187, 7;
	add.s32 	%r2189, %r2147, %r2164;
	xor.b32  	%r2190, %r2137, %r2189;
	shf.l.wrap.b32 	%r2191, %r2190, %r2190, 16;
	add.s32 	%r2192, %r2126, %r2191;
	xor.b32  	%r2193, %r2164, %r2192;
	shf.l.wrap.b32 	%r2194, %r2193, %r2193, 12;
	add.s32 	%r2195, %r2189, %r2194;
	xor.b32  	%r2196, %r2191, %r2195;
	shf.l.wrap.b32 	%r2197, %r2196, %r2196, 8;
	add.s32 	%r2198, %r2192, %r2197;
	xor.b32  	%r2199, %r2194, %r2198;
	shf.l.wrap.b32 	%r2200, %r2199, %r2199, 7;
	add.s32 	%r2201, %r2159, %r2128;
	xor.b32  	%r2202, %r2149, %r2201;
	shf.l.wrap.b32 	%r2203, %r2202, %r2202, 16;
	add.s32 	%r2204, %r2138, %r2203;
	xor.b32  	%r2205, %r2128, %r2204;
	shf.l.wrap.b32 	%r2206, %r2205, %r2205, 12;
	add.s32 	%r2207, %r2201, %r2206;
	xor.b32  	%r2208, %r2203, %r2207;
	shf.l.wrap.b32 	%r2209, %r2208, %r2208, 8;
	add.s32 	%r2210, %r2204, %r2209;
	xor.b32  	%r2211, %r2206, %r2210;
	shf.l.wrap.b32 	%r2212, %r2211, %r2211, 7;
	add.s32 	%r2213, %r2171, %r2212;
	xor.b32  	%r2214, %r2185, %r2213;
	shf.l.wrap.b32 	%r2215, %r2214, %r2214, 16;
	add.s32 	%r2216, %r2198, %r2215;
	xor.b32  	%r2217, %r2212, %r2216;
	shf.l.wrap.b32 	%r2218, %r2217, %r2217, 12;
	add.s32 	%r2219, %r2213, %r2218;
	xor.b32  	%r2220, %r2215, %r2219;
	shf.l.wrap.b32 	%r2221, %r2220, %r2220, 8;
	add.s32 	%r2222, %r2216, %r2221;
	xor.b32  	%r2223, %r2218, %r2222;
	shf.l.wrap.b32 	%r2224, %r2223, %r2223, 7;
	add.s32 	%r2225, %r2183, %r2176;
	xor.b32  	%r2226, %r2197, %r2225;
	shf.l.wrap.b32 	%r2227, %r2226, %r2226, 16;
	add.s32 	%r2228, %r2210, %r2227;
	xor.b32  	%r2229, %r2176, %r2228;
	shf.l.wrap.b32 	%r2230, %r2229, %r2229, 12;
	add.s32 	%r2231, %r2225, %r2230;
	xor.b32  	%r2232, %r2227, %r2231;
	shf.l.wrap.b32 	%r2233, %r2232, %r2232, 8;
	add.s32 	%r2234, %r2228, %r2233;
	xor.b32  	%r2235, %r2230, %r2234;
	shf.l.wrap.b32 	%r2236, %r2235, %r2235, 7;
	add.s32 	%r2237, %r2195, %r2188;
	xor.b32  	%r2238, %r2209, %r2237;
	shf.l.wrap.b32 	%r2239, %r2238, %r2238, 16;
	add.s32 	%r2240, %r2174, %r2239;
	xor.b32  	%r2241, %r2188, %r2240;
	shf.l.wrap.b32 	%r2242, %r2241, %r2241, 12;
	add.s32 	%r2243, %r2237, %r2242;
	xor.b32  	%r2244, %r2239, %r2243;
	shf.l.wrap.b32 	%r2245, %r2244, %r2244, 8;
	add.s32 	%r2246, %r2240, %r2245;
	xor.b32  	%r2247, %r2242, %r2246;
	shf.l.wrap.b32 	%r2248, %r2247, %r2247, 7;
	add.s32 	%r2249, %r2207, %r2200;
	xor.b32  	%r2250, %r2173, %r2249;
	shf.l.wrap.b32 	%r2251, %r2250, %r2250, 16;
	add.s32 	%r2252, %r2186, %r2251;
	xor.b32  	%r2253, %r2200, %r2252;
	shf.l.wrap.b32 	%r2254, %r2253, %r2253, 12;
	add.s32 	%r2255, %r2249, %r2254;
	xor.b32  	%r2256, %r2251, %r2255;
	shf.l.wrap.b32 	%r2257, %r2256, %r2256, 8;
	add.s32 	%r2258, %r2252, %r2257;
	xor.b32  	%r2259, %r2254, %r2258;
	shf.l.wrap.b32 	%r2260, %r2259, %r2259, 7;
	add.s32 	%r2261, %r2219, %r2236;
	xor.b32  	%r2262, %r2257, %r2261;
	shf.l.wrap.b32 	%r2263, %r2262, %r2262, 16;
	add.s32 	%r2264, %r2246, %r2263;
	xor.b32  	%r2265, %r2236, %r2264;
	shf.l.wrap.b32 	%r2266, %r2265, %r2265, 12;
	add.s32 	%r2267, %r2261, %r2266;
	xor.b32  	%r2268, %r2263, %r2267;
	shf.l.wrap.b32 	%r2269, %r2268, %r2268, 8;
	add.s32 	%r2270, %r2264, %r2269;
	xor.b32  	%r2271, %r2266, %r2270;
	shf.l.wrap.b32 	%r2272, %r2271, %r2271, 7;
	add.s32 	%r2273, %r2231, %r2248;
	xor.b32  	%r2274, %r2221, %r2273;
	shf.l.wrap.b32 	%r2275, %r2274, %r2274, 16;
	add.s32 	%r2276, %r2258, %r2275;
	xor.b32  	%r2277, %r2248, %r2276;
	shf.l.wrap.b32 	%r2278, %r2277, %r2277, 12;
	add.s32 	%r2279, %r2273, %r2278;
	xor.b32  	%r2280, %r2275, %r2279;
	shf.l.wrap.b32 	%r2281, %r2280, %r2280, 8;
	add.s32 	%r2282, %r2276, %r2281;
	xor.b32  	%r2283, %r2278, %r2282;
	shf.l.wrap.b32 	%r2284, %r2283, %r2283, 7;
	add.s32 	%r2285, %r2243, %r2260;
	xor.b32  	%r2286, %r2233, %r2285;
	shf.l.wrap.b32 	%r2287, %r2286, %r2286, 16;
	add.s32 	%r2288, %r2222, %r2287;
	xor.b32  	%r2289, %r2260, %r2288;
	shf.l.wrap.b32 	%r2290, %r2289, %r2289, 12;
	add.s32 	%r2291, %r2285, %r2290;
	xor.b32  	%r2292, %r2287, %r2291;
	shf.l.wrap.b32 	%r2293, %r2292, %r2292, 8;
	add.s32 	%r2294, %r2288, %r2293;
	xor.b32  	%r2295, %r2290, %r2294;
	shf.l.wrap.b32 	%r2296, %r2295, %r2295, 7;
	add.s32 	%r2297, %r2255, %r2224;
	xor.b32  	%r2298, %r2245, %r2297;
	shf.l.wrap.b32 	%r2299, %r2298, %r2298, 16;
	add.s32 	%r2300, %r2234, %r2299;
	xor.b32  	%r2301, %r2224, %r2300;
	shf.l.wrap.b32 	%r2302, %r2301, %r2301, 12;
	add.s32 	%r2303, %r2297, %r2302;
	xor.b32  	%r2304, %r2299, %r2303;
	shf.l.wrap.b32 	%r2305, %r2304, %r2304, 8;
	add.s32 	%r2306, %r2300, %r2305;
	xor.b32  	%r2307, %r2302, %r2306;
	shf.l.wrap.b32 	%r2308, %r2307, %r2307, 7;
	add.s32 	%r2309, %r2267, %r2308;
	xor.b32  	%r2310, %r2281, %r2309;
	shf.l.wrap.b32 	%r2311, %r2310, %r2310, 16;
	add.s32 	%r2312, %r2294, %r2311;
	xor.b32  	%r2313, %r2308, %r2312;
	shf.l.wrap.b32 	%r2314, %r2313, %r2313, 12;
	add.s32 	%r2315, %r2309, %r2314;
	xor.b32  	%r2316, %r2311, %r2315;
	shf.l.wrap.b32 	%r2317, %r2316, %r2316, 8;
	add.s32 	%r2318, %r2279, %r2272;
	xor.b32  	%r2319, %r2293, %r2318;
	shf.l.wrap.b32 	%r2320, %r2319, %r2319, 16;
	add.s32 	%r2321, %r2306, %r2320;
	xor.b32  	%r2322, %r2272, %r2321;
	shf.l.wrap.b32 	%r2323, %r2322, %r2322, 12;
	add.s32 	%r2324, %r2318, %r2323;
	xor.b32  	%r2325, %r2320, %r2324;
	shf.l.wrap.b32 	%r2326, %r2325, %r2325, 8;
	add.s32 	%r2327, %r2321, %r2326;
	xor.b32  	%r2328, %r2323, %r2327;
	shf.l.wrap.b32 	%r2329, %r2328, %r2328, 7;
	add.s32 	%r2330, %r2291, %r2284;
	xor.b32  	%r2331, %r2305, %r2330;
	shf.l.wrap.b32 	%r2332, %r2331, %r2331, 16;
	add.s32 	%r2333, %r2270, %r2332;
	xor.b32  	%r2334, %r2284, %r2333;
	shf.l.wrap.b32 	%r2335, %r2334, %r2334, 12;
	add.s32 	%r2336, %r2330, %r2335;
	xor.b32  	%r2337, %r2332, %r2336;
	shf.l.wrap.b32 	%r2338, %r2337, %r2337, 8;
	add.s32 	%r2339, %r2333, %r2338;
	xor.b32  	%r2340, %r2335, %r2339;
	shf.l.wrap.b32 	%r2341, %r2340, %r2340, 7;
	add.s32 	%r2342, %r2303, %r2296;
	xor.b32  	%r2343, %r2269, %r2342;
	shf.l.wrap.b32 	%r2344, %r2343, %r2343, 16;
	add.s32 	%r2345, %r2282, %r2344;
	xor.b32  	%r2346, %r2296, %r2345;
	shf.l.wrap.b32 	%r2347, %r2346, %r2346, 12;
	add.s32 	%r2348, %r2342, %r2347;
	xor.b32  	%r2349, %r2344, %r2348;
	shf.l.wrap.b32 	%r2350, %r2349, %r2349, 8;
	add.s32 	%r2351, %r2345, %r2350;
	add.s32 	%r2352, %r2315, %r2329;
	xor.b32  	%r2353, %r2350, %r2352;
	shf.l.wrap.b32 	%r2354, %r2353, %r2353, 16;
	add.s32 	%r2355, %r2339, %r2354;
	xor.b32  	%r2356, %r2329, %r2355;
	shr.u32 	%r2357, %r2356, 20;
	add.s32 	%r2358, %r2352, %r2357;
	add.s32 	%r2359, %r2324, %r2341;
	xor.b32  	%r2360, %r2317, %r2359;
	shf.l.wrap.b32 	%r2361, %r2360, %r2360, 16;
	add.s32 	%r2362, %r2351, %r2361;
	xor.b32  	%r2363, %r2341, %r2362;
	shr.u32 	%r2364, %r2363, 20;
	add.s32 	%r2365, %r2359, %r2364;
	add.s32 	%r2366, %r13, %r2358;
	add.s32 	%r2367, %r14, %r2365;
	not.b32 	%r2368, %r2658;
	add.s32 	%r2369, %r127, %r2368;
	mov.b32 	%r2370, 1;
	shl.b32 	%r2371, %r2370, %r2369;
	and.b32  	%r145, %r2371, %r18;
	setp.eq.s32 	%p29, %r145, 0;
	selp.b32 	%r2372, %r2366, %r2367, %p29;
	cvt.u16.u32 	%rs38, %r2372;
	and.b16  	%rs52, %rs38, 1;
	and.b16  	%rs39, %rs53, 255;
	setp.ne.s16 	%p30, %rs39, 1;
	@%p30 bra 	$L__BB0_39;
	setp.eq.s32 	%p31, %r145, 0;
	mul.wide.u32 	%rd29, %r2658, 16;
	add.s64 	%rd30, %rd1, %rd29;
	ld.global.nc.u32 	%r2373, [%rd30+996];
	selp.b32 	%r2374, %r2663, %r2662, %p31;
	xor.b32  	%r2375, %r2374, %r2373;
	selp.b32 	%r2376, %r2664, %r2661, %p31;
	selp.b32 	%r2662, %r2662, %r2375, %p31;
	selp.b32 	%r2663, %r2375, %r2663, %p31;
	ld.global.nc.u32 	%r2377, [%rd30+1000];
	xor.b32  	%r2378, %r2376, %r2377;
	selp.b32 	%r2379, %r2665, %r2660, %p31;
	selp.b32 	%r2661, %r2661, %r2378, %p31;
	selp.b32 	%r2664, %r2378, %r2664, %p31;
	ld.global.nc.u32 	%r2380, [%rd30+1004];
	xor.b32  	%r2381, %r2379, %r2380;
	selp.b32 	%r2382, %r2666, %r2659, %p31;
	selp.b32 	%r2660, %r2660, %r2381, %p31;
	selp.b32 	%r2665, %r2381, %r2665, %p31;
	ld.global.nc.u32 	%r2383, [%rd30+1008];
	xor.b32  	%r2384, %r2382, %r2383;
	selp.b32 	%r2385, 420, 445, %p31;
	selp.b32 	%r2659, %r2659, %r2384, %p31;
	selp.b32 	%r2666, %r2384, %r2666, %p31;
	add.s32 	%r2386, %r2385, %r2658;
	cvt.u64.u32 	%rd31, %r2386;
	add.s64 	%rd32, %rd1, %rd31;
	ld.global.nc.u8 	%rs40, [%rd32+976];
	cvt.u16.u8 	%rs41, %rs40;
	xor.b16  	%rs52, %rs41, %rs52;
$L__BB0_39:
	setp.eq.s32 	%p32, %r145, 0;
	selp.b32 	%r2654, %r2663, %r2662, %p32;
	selp.b32 	%r2655, %r2664, %r2661, %p32;
	selp.b32 	%r2656, %r2665, %r2660, %p32;
	selp.b32 	%r2657, %r2666, %r2659, %p32;
	add.s32 	%r2658, %r2658, 1;
	setp.eq.s32 	%p33, %r2658, %r127;
	mov.u16 	%rs53, %rs52;
	@%p33 bra 	$L__BB0_40;
	bra.uni 	$L__BB0_37;
$L__BB0_40:
	and.b16  	%rs42, %rs52, 255;
	setp.eq.s16 	%p34, %rs42, 1;
	@%p34 bra 	$L__BB0_41;
	bra.uni 	$L__BB0_42;
$L__BB0_41:
	ld.global.nc.u32 	%r2387, [%rd1+1448];
	xor.b32  	%r2654, %r2654, %r2387;
$L__BB0_42:
	setp.ne.s16 	%p35, %rs42, 1;
	@%p35 bra 	$L__BB0_44;
	ld.global.nc.u32 	%r2388, [%rd1+1452];
	xor.b32  	%r2655, %r2655, %r2388;
$L__BB0_44:
	setp.ne.s16 	%p36, %rs42, 1;
	@%p36 bra 	$L__BB0_46;
	ld.global.nc.u32 	%r2389, [%rd1+1456];
	xor.b32  	%r2656, %r2656, %r2389;
$L__BB0_46:
	setp.ne.s16 	%p37, %rs42, 1;
	@%p37 bra 	$L__BB0_48;
	ld.global.nc.u32 	%r2390, [%rd1+1460];
	xor.b32  	%r2657, %r2657, %r2390;
$L__BB0_48:
	ld.param.u64 	%rd50, [fused_pir_kernel_param_0];
	mul.wide.s32 	%rd33, %r18, 4096;
	cvta.to.global.u64 	%rd34, %rd50;
	add.s64 	%rd8, %rd34, %rd33;
	mov.b32 	%r2671, 0;
$L__BB0_49:
	mul.wide.u32 	%rd35, %r2671, 16;
	add.s64 	%rd36, %rd8, %rd35;
	ld.global.nc.v4.u32 	{%r2392, %r2393, %r2394, %r2395}, [%rd36];
	and.b32  	%r2396, %r2392, %r2616;
	and.b32  	%r2397, %r2393, %r2615;
	and.b32  	%r2398, %r2394, %r2614;
	and.b32  	%r2399, %r2395, %r2613;
	and.b32  	%r2400, %r2392, %r2633;
	and.b32  	%r2401, %r2393, %r2634;
	and.b32  	%r2402, %r2394, %r2635;
	and.b32  	%r2403, %r2395, %r2636;
	and.b32  	%r2404, %r2392, %r2654;
	and.b32  	%r2405, %r2393, %r2655;
	and.b32  	%r2406, %r2394, %r2656;
	and.b32  	%r2407, %r2395, %r2657;
	shl.b32 	%r2408, %r2671, 4;
	mov.u32 	%r2409, _ZZ16fused_pir_kernelE6s_acc0;
	add.s32 	%r2410, %r2409, %r2408;
	atom.shared.xor.b32 	%r2411, [%r2410], %r2396;
	atom.shared.xor.b32 	%r2412, [%r2410+4], %r2397;
	atom.shared.xor.b32 	%r2413, [%r2410+8], %r2398;
	atom.shared.xor.b32 	%r2414, [%r2410+12], %r2399;
	mov.u32 	%r2415, _ZZ16fused_pir_kernelE6s_acc1;
	add.s32 	%r2416, %r2415, %r2408;
	atom.shared.xor.b32 	%r2417, [%r2416], %r2400;
	atom.shared.xor.b32 	%r2418, [%r2416+4], %r2401;
	atom.shared.xor.b32 	%r2419, [%r2416+8], %r2402;
	atom.shared.xor.b32 	%r2420, [%r2416+12], %r2403;
	mov.u32 	%r2421, _ZZ16fused_pir_kernelE6s_acc2;
	add.s32 	%r2422, %r2421, %r2408;
	atom.shared.xor.b32 	%r2423, [%r2422], %r2404;
	atom.shared.xor.b32 	%r2424, [%r2422+4], %r2405;
	atom.shared.xor.b32 	%r2425, [%r2422+8], %r2406;
	atom.shared.xor.b32 	%r2426, [%r2422+12], %r2407;
	ld.global.nc.v4.u32 	{%r2427, %r2428, %r2429, %r2430}, [%rd36+16];
	and.b32  	%r2431, %r2427, %r2616;
	and.b32  	%r2432, %r2428, %r2615;
	and.b32  	%r2433, %r2429, %r2614;
	and.b32  	%r2434, %r2430, %r2613;
	and.b32  	%r2435, %r2427, %r2633;
	and.b32  	%r2436, %r2428, %r2634;
	and.b32  	%r2437, %r2429, %r2635;
	and.b32  	%r2438, %r2430, %r2636;
	and.b32  	%r2439, %r2427, %r2654;
	and.b32  	%r2440, %r2428, %r2655;
	and.b32  	%r2441, %r2429, %r2656;
	and.b32  	%r2442, %r2430, %r2657;
	atom.shared.xor.b32 	%r2443, [%r2410+16], %r2431;
	atom.shared.xor.b32 	%r2444, [%r2410+20], %r2432;
	atom.shared.xor.b32 	%r2445, [%r2410+24], %r2433;
	atom.shared.xor.b32 	%r2446, [%r2410+28], %r2434;
	atom.shared.xor.b32 	%r2447, [%r2416+16], %r2435;
	atom.shared.xor.b32 	%r2448, [%r2416+20], %r2436;
	atom.shared.xor.b32 	%r2449, [%r2416+24], %r2437;
	atom.shared.xor.b32 	%r2450, [%r2416+28], %r2438;
	atom.shared.xor.b32 	%r2451, [%r2422+16], %r2439;
	atom.shared.xor.b32 	%r2452, [%r2422+20], %r2440;
	atom.shared.xor.b32 	%r2453, [%r2422+24], %r2441;
	atom.shared.xor.b32 	%r2454, [%r2422+28], %r2442;
	ld.global.nc.v4.u32 	{%r2455, %r2456, %r2457, %r2458}, [%rd36+32];
	and.b32  	%r2459, %r2455, %r2616;
	and.b32  	%r2460, %r2456, %r2615;
	and.b32  	%r2461, %r2457, %r2614;
	and.b32  	%r2462, %r2458, %r2613;
	and.b32  	%r2463, %r2455, %r2633;
	and.b32  	%r2464, %r2456, %r2634;
	and.b32  	%r2465, %r2457, %r2635;
	and.b32  	%r2466, %r2458, %r2636;
	and.b32  	%r2467, %r2455, %r2654;
	and.b32  	%r2468, %r2456, %r2655;
	and.b32  	%r2469, %r2457, %r2656;
	and.b32  	%r2470, %r2458, %r2657;
	atom.shared.xor.b32 	%r2471, [%r2410+32], %r2459;
	atom.shared.xor.b32 	%r2472, [%r2410+36], %r2460;
	atom.shared.xor.b32 	%r2473, [%r2410+40], %r2461;
	atom.shared.xor.b32 	%r2474, [%r2410+44], %r2462;
	atom.shared.xor.b32 	%r2475, [%r2416+32], %r2463;
	atom.shared.xor.b32 	%r2476, [%r2416+36], %r2464;
	atom.shared.xor.b32 	%r2477, [%r2416+40], %r2465;
	atom.shared.xor.b32 	%r2478, [%r2416+44], %r2466;
	atom.shared.xor.b32 	%r2479, [%r2422+32], %r2467;
	atom.shared.xor.b32 	%r2480, [%r2422+36], %r2468;
	atom.shared.xor.b32 	%r2481, [%r2422+40], %r2469;
	atom.shared.xor.b32 	%r2482, [%r2422+44], %r2470;
	ld.global.nc.v4.u32 	{%r2483, %r2484, %r2485, %r2486}, [%rd36+48];
	and.b32  	%r2487, %r2483, %r2616;
	and.b32  	%r2488, %r2484, %r2615;
	and.b32  	%r2489, %r2485, %r2614;
	and.b32  	%r2490, %r2486, %r2613;
	and.b32  	%r2491, %r2483, %r2633;
	and.b32  	%r2492, %r2484, %r2634;
	and.b32  	%r2493, %r2485, %r2635;
	and.b32  	%r2494, %r2486, %r2636;
	and.b32  	%r2495, %r2483, %r2654;
	and.b32  	%r2496, %r2484, %r2655;
	and.b32  	%r2497, %r2485, %r2656;
	and.b32  	%r2498, %r2486, %r2657;
	atom.shared.xor.b32 	%r2499, [%r2410+48], %r2487;
	atom.shared.xor.b32 	%r2500, [%r2410+52], %r2488;
	atom.shared.xor.b32 	%r2501, [%r2410+56], %r2489;
	atom.shared.xor.b32 	%r2502, [%r2410+60], %r2490;
	atom.shared.xor.b32 	%r2503, [%r2416+48], %r2491;
	atom.shared.xor.b32 	%r2504, [%r2416+52], %r2492;
	atom.shared.xor.b32 	%r2505, [%r2416+56], %r2493;
	atom.shared.xor.b32 	%r2506, [%r2416+60], %r2494;
	atom.shared.xor.b32 	%r2507, [%r2422+48], %r2495;
	atom.shared.xor.b32 	%r2508, [%r2422+52], %r2496;
	atom.shared.xor.b32 	%r2509, [%r2422+56], %r2497;
	atom.shared.xor.b32 	%r2510, [%r2422+60], %r2498;
	add.s32 	%r2671, %r2671, 4;
	setp.ne.s32 	%p38, %r2671, 256;
	@%p38 bra 	$L__BB0_49;
	add.s32 	%r2607, %r2607, %r12;
	setp.lt.u32 	%p39, %r2607, 1024;
	@%p39 bra 	$L__BB0_8;
$L__BB0_51:
	setp.gt.u32 	%p40, %r1, 255;
	bar.sync 	0;
	@%p40 bra 	$L__BB0_74;
	ld.param.u64 	%rd52, [fused_pir_kernel_param_3];
	ld.param.u64 	%rd51, [fused_pir_kernel_param_2];
	cvta.to.global.u64 	%rd9, %rd52;
	cvta.to.global.u64 	%rd10, %rd51;
	add.s32 	%r178, %r1, %r12;
	max.u32 	%r2511, %r178, 256;
	setp.lt.u32 	%p41, %r178, 256;
	selp.u32 	%r2512, 1, 0, %p41;
	add.s32 	%r2513, %r178, %r2512;
	sub.s32 	%r2514, %r2511, %r2513;
	div.u32 	%r2515, %r2514, %r12;
	add.s32 	%r179, %r2515, %r2512;
	and.b32  	%r2516, %r179, 1;
	setp.eq.b32 	%p42, %r2516, 1;
	mov.u32 	%r2673, %r1;
	@%p42 bra 	$L__BB0_59;
	shl.b32 	%r2517, %r1, 4;
	mov.u32 	%r2518, _ZZ16fused_pir_kernelE6s_acc0;
	add.s32 	%r2519, %r2518, %r2517;
	ld.shared.v4.u32 	{%r180, %r181, %r182, %r183}, [%r2519];
	mov.u32 	%r2520, _ZZ16fused_pir_kernelE6s_acc1;
	add.s32 	%r2521, %r2520, %r2517;
	ld.shared.v4.u32 	{%r184, %r185, %r186, %r187}, [%r2521];
	mov.u32 	%r2522, _ZZ16fused_pir_kernelE6s_acc2;
	add.s32 	%r2523, %r2522, %r2517;
	ld.shared.v4.u32 	{%r188, %r189, %r190, %r191}, [%r2523];
	or.b32  	%r2524, %r181, %r180;
	or.b32  	%r2525, %r2524, %r182;
	or.b32  	%r2526, %r2525, %r183;
	setp.eq.s32 	%p43, %r2526, 0;
	@%p43 bra 	$L__BB0_55;
	mul.wide.u32 	%rd37, %r1, 16;
	add.s64 	%rd38, %rd10, %rd37;
	atom.global.xor.b32 	%r2527, [%rd38], %r180;
	atom.global.xor.b32 	%r2528, [%rd38+4], %r181;
	atom.global.xor.b32 	%r2529, [%rd38+8], %r182;
	atom.global.xor.b32 	%r2530, [%rd38+12], %r183;
$L__BB0_55:
	or.b32  	%r2531, %r185, %r184;
	or.b32  	%r2532, %r2531, %r186;
	or.b32  	%r2533, %r2532, %r187;
	setp.eq.s32 	%p44, %r2533, 0;
	@%p44 bra 	$L__BB0_57;
	mul.wide.u32 	%rd39, %r1, 16;
	add.s64 	%rd40, %rd9, %rd39;
	atom.global.xor.b32 	%r2534, [%rd40], %r184;
	atom.global.xor.b32 	%r2535, [%rd40+4], %r185;
	atom.global.xor.b32 	%r2536, [%rd40+8], %r186;
	atom.global.xor.b32 	%r2537, [%rd40+12], %r187;
$L__BB0_57:
	or.b32  	%r2538, %r189, %r188;
	or.b32  	%r2539, %r2538, %r190;
	or.b32  	%r2540, %r2539, %r191;
	setp.eq.s32 	%p45, %r2540, 0;
	mov.u32 	%r2673, %r178;
	@%p45 bra 	$L__BB0_59;
	mul.wide.u32 	%rd41, %r1, 16;
	add.s64 	%rd42, %rd2, %rd41;
	atom.global.xor.b32 	%r2541, [%rd42], %r188;
	atom.global.xor.b32 	%r2542, [%rd42+4], %r189;
	atom.global.xor.b32 	%r2543, [%rd42+8], %r190;
	atom.global.xor.b32 	%r2544, [%rd42+12], %r191;
$L__BB0_59:
	setp.eq.s32 	%p46, %r179, 0;
	@%p46 bra 	$L__BB0_74;
	shl.b32 	%r2545, %r12, 4;
	mov.u32 	%r2546, _ZZ16fused_pir_kernelE6s_acc0;
	add.s32 	%r193, %r2546, %r2545;
	mul.wide.u32 	%rd56, %r2673, 16;
	mul.wide.u32 	%rd12, %r12, 32;
	mov.u32 	%r2547, _ZZ16fused_pir_kernelE6s_acc1;
	add.s32 	%r194, %r2547, %r2545;
	mov.u32 	%r2548, _ZZ16fused_pir_kernelE6s_acc2;
	add.s32 	%r195, %r2548, %r2545;
	add.s32 	%r2549, %r12, %r2673;
	mul.wide.u32 	%rd43, %r2549, 16;
	or.b64  	%rd55, %rd43, 8;
$L__BB0_61:
	cvt.u32.u64 	%r197, %rd56;
	add.s32 	%r2551, %r2546, %r197;
	ld.shared.v4.u32 	{%r198, %r199, %r200, %r201}, [%r2551];
	add.s32 	%r2553, %r2547, %r197;
	ld.shared.v4.u32 	{%r202, %r203, %r204, %r205}, [%r2553];
	add.s32 	%r2555, %r2548, %r197;
	ld.shared.v4.u32 	{%r206, %r207, %r208, %r209}, [%r2555];
	or.b32  	%r2556, %r199, %r198;
	or.b32  	%r2557, %r2556, %r200;
	or.b32  	%r2558, %r2557, %r201;
	setp.eq.s32 	%p47, %r2558, 0;
	@%p47 bra 	$L__BB0_63;
	add.s64 	%rd44, %rd10, %rd56;
	atom.global.xor.b32 	%r2559, [%rd44], %r198;
	atom.global.xor.b32 	%r2560, [%rd44+4], %r199;
	atom.global.xor.b32 	%r2561, [%rd44+8], %r200;
	atom.global.xor.b32 	%r2562, [%rd44+12], %r201;
$L__BB0_63:
	or.b32  	%r2563, %r203, %r202;
	or.b32  	%r2564, %r2563, %r204;
	or.b32  	%r2565, %r2564, %r205;
	setp.eq.s32 	%p48, %r2565, 0;
	@%p48 bra 	$L__BB0_65;
	add.s64 	%rd45, %rd9, %rd56;
	atom.global.xor.b32 	%r2566, [%rd45], %r202;
	atom.global.xor.b32 	%r2567, [%rd45+4], %r203;
	atom.global.xor.b32 	%r2568, [%rd45+8], %r204;
	atom.global.xor.b32 	%r2569, [%rd45+12], %r205;
$L__BB0_65:
	or.b32  	%r2570, %r207, %r206;
	or.b32  	%r2571, %r2570, %r208;
	or.b32  	%r2572, %r2571, %r209;
	setp.eq.s32 	%p49, %r2572, 0;
	@%p49 bra 	$L__BB0_67;
	add.s64 	%rd46, %rd2, %rd56;
	atom.global.xor.b32 	%r2573, [%rd46], %r206;
	atom.global.xor.b32 	%r2574, [%rd46+4], %r207;
	atom.global.xor.b32 	%r2575, [%rd46+8], %r208;
	atom.global.xor.b32 	%r2576, [%rd46+12], %r209;
$L__BB0_67:
	add.s32 	%r2577, %r193, %r197;
	ld.shared.v4.u32 	{%r210, %r211, %r212, %r213}, [%r2577];
	add.s32 	%r2578, %r194, %r197;
	ld.shared.v4.u32 	{%r214, %r215, %r216, %r217}, [%r2578];
	add.s32 	%r2579, %r195, %r197;
	ld.shared.v4.u32 	{%r218, %r219, %r220, %r221}, [%r2579];
	or.b32  	%r2580, %r211, %r210;
	or.b32  	%r2581, %r2580, %r212;
	or.b32  	%r2582, %r2581, %r213;
	setp.eq.s32 	%p50, %r2582, 0;
	@%p50 bra 	$L__BB0_69;
	add.s64 	%rd47, %rd10, %rd55;
	atom.global.xor.b32 	%r2583, [%rd47+-8], %r210;
	atom.global.xor.b32 	%r2584, [%rd47+-4], %r211;
	atom.global.xor.b32 	%r2585, [%rd47], %r212;
	atom.global.xor.b32 	%r2586, [%rd47+4], %r213;
$L__BB0_69:
	or.b32  	%r2587, %r215, %r214;
	or.b32  	%r2588, %r2587, %r216;
	or.b32  	%r2589, %r2588, %r217;
	setp.eq.s32 	%p51, %r2589, 0;
	@%p51 bra 	$L__BB0_71;
	add.s64 	%rd48, %rd9, %rd55;
	atom.global.xor.b32 	%r2590, [%rd48+-8], %r214;
	atom.global.xor.b32 	%r2591, [%rd48+-4], %r215;
	atom.global.xor.b32 	%r2592, [%rd48], %r216;
	atom.global.xor.b32 	%r2593, [%rd48+4], %r217;
$L__BB0_71:
	or.b32  	%r2594, %r219, %r218;
	or.b32  	%r2595, %r2594, %r220;
	or.b32  	%r2596, %r2595, %r221;
	setp.eq.s32 	%p52, %r2596, 0;
	@%p52 bra 	$L__BB0_73;
	add.s64 	%rd49, %rd2, %rd55;
	atom.global.xor.b32 	%r2597, [%rd49+-8], %r218;
	atom.global.xor.b32 	%r2598, [%rd49+-4], %r219;
	atom.global.xor.b32 	%r2599, [%rd49], %r220;
	atom.global.xor.b32 	%r2600, [%rd49+4], %r221;
$L__BB0_73:
	add.s32 	%r2601, %r2673, %r12;
	add.s32 	%r2673, %r2601, %r12;
	add.s64 	%rd56, %rd56, %rd12;
	add.s64 	%rd55, %rd55, %rd12;
	setp.lt.u32 	%p53, %r2673, 256;
	@%p53 bra 	$L__BB0_61;
$L__BB0_74:
	ret;

}


// ===== COMPILED SASS (sm_100) =====

	.target	sm_100

	.elftype	@"ET_EXEC"


//--------------------- .note.nv.tkinfo           --------------------------
	.section	.note.nv.tkinfo,"",@"SHT_NOTE"
	.sectionflags	@"SHF_NOTE_NV_TKINFO"
	.tkinfo
        /*0018*/ 	.word	0x00000002
        /*0030*/ 	.string	""
        /*0030*/ 	.string	"ptxas"
        /*0030*/ 	.string	"Cuda compilation tools, release 13.0, V13.0.88"
        /*0030*/ 	.string	"Build cuda_13.0.r13.0/compiler.36424714_0"
        /*0030*/ 	.string	"-arch sm_100 -m 64 "



//--------------------- .note.nv.cuinfo           --------------------------
	.section	.note.nv.cuinfo,"",@"SHT_NOTE"
	.sectionflags	@"SHF_NOTE_NV_CUINFO"
        /*0018*/ 	.short	0x0002
        /*001a*/ 	.short	0x0064
        /*001c*/ 	.short	0x0082
	.zero		2


//--------------------- .nv.info                  --------------------------
	.section	.nv.info,"",@"SHT_CUDA_INFO"
	.align	4


	//----- nvinfo : EIATTR_REGCOUNT
	.align		4
        /*0000*/ 	.byte	0x04, 0x2f
        /*0002*/ 	.short	(.L_2 - .L_1)
	.align		4
.L_1:
        /*0004*/ 	.word	index@(fused_pir_kernel)
        /*0008*/ 	.word	0x00000036


	//----- nvinfo : EIATTR_FRAME_SIZE
	.align		4
.L_2:
        /*000c*/ 	.byte	0x04, 0x11
        /*000e*/ 	.short	(.L_4 - .L_3)
	.align		4
.L_3:
        /*0010*/ 	.word	index@(fused_pir_kernel)
        /*0014*/ 	.word	0x00000000


	//----- nvinfo : EIATTR_MIN_STACK_SIZE
	.align		4
.L_4:
        /*0018*/ 	.byte	0x04, 0x12
        /*001a*/ 	.short	(.L_6 - .L_5)
	.align		4
.L_5:
        /*001c*/ 	.word	index@(fused_pir_kernel)
        /*0020*/ 	.word	0x00000000
.L_6:


//--------------------- .nv.compat                --------------------------
	.section	.nv.compat,"",@"SHT_CUDA_COMPAT_INFO"
	.align	4
        /*0000*/ 	.byte	0x02, 0x09, 0x00, 0x00, 0x02, 0x02, 0x01, 0x00, 0x02, 0x05, 0x05, 0x00, 0x03, 0x07, 0x01, 0x01
        /*0010*/ 	.byte	0x02, 0x03, 0x00, 0x00, 0x02, 0x06, 0x01, 0x00, 0x04, 0x0b, 0x08, 0x00, 0x09, 0x00, 0x00, 0x00
        /*0020*/ 	.byte	0x00, 0x00, 0x00, 0x00


//--------------------- .nv.info.fused_pir_kernel --------------------------
	.section	.nv.info.fused_pir_kernel,"",@"SHT_CUDA_INFO"
	.sectionflags	@""
	.align	4


	//----- nvinfo : EIATTR_CUDA_API_VERSION
	.align		4
        /*0000*/ 	.byte	0x04, 0x37
        /*0002*/ 	.short	(.L_8 - .L_7)
.L_7:
        /*0004*/ 	.word	0x00000082


	//----- nvinfo : EIATTR_KPARAM_INFO
	.align		4
.L_8:
        /*0008*/ 	.byte	0x04, 0x17
        /*000a*/ 	.short	(.L_10 - .L_9)
.L_9:
        /*000c*/ 	.word	0x00000000
        /*0010*/ 	.short	0x0005
        /*0012*/ 	.short	0x0028
        /*0014*/ 	.byte	0x00, 0xf0, 0x11, 0x00


	//----- nvinfo : EIATTR_KPARAM_INFO
	.align		4
.L_10:
        /*0018*/ 	.byte	0x04, 0x17
        /*001a*/ 	.short	(.L_12 - .L_11)
.L_11:
        /*001c*/ 	.word	0x00000000
        /*0020*/ 	.short	0x0004
        /*0022*/ 	.short	0x0020
        /*0024*/ 	.byte	0x00, 0xf5, 0x21, 0x00


	//----- nvinfo : EIATTR_KPARAM_INFO
	.align		4
.L_12:
        /*0028*/ 	.byte	0x04, 0x17
        /*002a*/ 	.short	(.L_14 - .L_13)
.L_13:
        /*002c*/ 	.word	0x00000000
        /*0030*/ 	.short	0x0003
        /*0032*/ 	.short	0x0018
        /*0034*/ 	.byte	0x00, 0xf5, 0x21, 0x00


	//----- nvinfo : EIATTR_KPARAM_INFO
	.align		4
.L_14:
        /*0038*/ 	.byte	0x04, 0x17
        /*003a*/ 	.short	(.L_16 - .L_15)
.L_15:
        /*003c*/ 	.word	0x00000000
        /*0040*/ 	.short	0x0002
        /*0042*/ 	.short	0x0010
        /*0044*/ 	.byte	0x00, 0xf5, 0x21, 0x00


	//----- nvinfo : EIATTR_KPARAM_INFO
	.align		4
.L_16:
        /*0048*/ 	.byte	0x04, 0x17
        /*004a*/ 	.short	(.L_18 - .L_17)
.L_17:
        /*004c*/ 	.word	0x00000000
        /*0050*/ 	.short	0x0001
        /*0052*/ 	.short	0x0008
        /*0054*/ 	.byte	0x00, 0xf5, 0x21, 0x00


	//----- nvinfo : EIATTR_KPARAM_INFO
	.align		4
.L_18:
        /*0058*/ 	.byte	0x04, 0x17
        /*005a*/ 	.short	(.L_20 - .L_19)
.L_19:
        /*005c*/ 	.word	0x00000000
        /*0060*/ 	.short	0x0000
        /*0062*/ 	.short	0x0000
        /*0064*/ 	.byte	0x00, 0xf5, 0x21, 0x00


	//----- nvinfo : EIATTR_SPARSE_MMA_MASK
	.align		4
.L_20:
        /*0068*/ 	.byte	0x03, 0x50
        /*006a*/ 	.short	0x0000


	//----- nvinfo : EIATTR_MAXREG_COUNT
	.align		4
        /*006c*/ 	.byte	0x03, 0x1b
        /*006e*/ 	.short	0x00ff


	//----- nvinfo : EIATTR_NUM_BARRIERS
	.align		4
        /*0070*/ 	.byte	0x02, 0x4c
        /*0072*/ 	.byte	0x01
	.zero		1


	//----- nvinfo : EIATTR_MERCURY_ISA_VERSION
	.align		4
        /*0074*/ 	.byte	0x03, 0x5f
        /*0076*/ 	.short	0x0101


	//----- nvinfo : EIATTR_INT_WARP_WIDE_INSTR_OFFSETS
	.align		4
        /*0078*/ 	.byte	0x04, 0x31
        /*007a*/ 	.short	(.L_22 - .L_21)


	//   ....[0]....
.L_21:
        /*007c*/ 	.word	0x00011d20


	//   ....[1]....
        /*0080*/ 	.word	0x00011d70


	//   ....[2]....
        /*0084*/ 	.word	0x00011dc0


	//   ....[3]....
        /*0088*/ 	.word	0x00011e00


	//   ....[4]....
        /*008c*/ 	.word	0x00011e30


	//   ....[5]....
        /*0090*/ 	.word	0x00011e60


	//   ....[6]....
        /*0094*/ 	.word	0x00011e80


	//   ....[7]....
        /*0098*/ 	.word	0x00011eb0


	//   ....[8]....
        /*009c*/ 	.word	0x00011ec0


	//   ....[9]....
        /*00a0*/ 	.word	0x00011ed0


	//   ....[10]....
        /*00a4*/ 	.word	0x00011ee0


	//   ....[11]....
        /*00a8*/ 	.word	0x00011f20


	//   ....[12]....
        /*00ac*/ 	.word	0x00011f60


	//   ....[13]....
        /*00b0*/ 	.word	0x00011f70


	//   ....[14]....
        /*00b4*/ 	.word	0x00011f90


	//   ....[15]....
        /*00b8*/ 	.word	0x00011fc0


	//   ....[16]....
        /*00bc*/ 	.word	0x00011fd0


	//   ....[17]....
        /*00c0*/ 	.word	0x00012000


	//   ....[18]....
        /*00c4*/ 	.word	0x00012020


	//   ....[19]....
        /*00c8*/ 	.word	0x00012030


	//   ....[20]....
        /*00cc*/ 	.word	0x00012050


	//   ....[21]....
        /*00d0*/ 	.word	0x00012080


	//   ....[22]....
        /*00d4*/ 	.word	0x000120c0


	//   ....[23]....
        /*00d8*/ 	.word	0x000120d0


	//   ....[24]....
        /*00dc*/ 	.word	0x000120e0


	//   ....[25]....
        /*00e0*/ 	.word	0x00012100


	//   ....[26]....
        /*00e4*/ 	.word	0x00012130


	//   ....[27]....
        /*00e8*/ 	.word	0x00012170


	//   ....[28]....
        /*00ec*/ 	.word	0x00012180


	//   ....[29]....
        /*00f0*/ 	.word	0x000121a0


	//   ....[30]....
        /*00f4*/ 	.word	0x000121c0


	//   ....[31]....
        /*00f8*/ 	.word	0x00012200


	//   ....[32]....
        /*00fc*/ 	.word	0x00012230


	//   ....[33]....
        /*0100*/ 	.word	0x00012260


	//   ....[34]....
        /*0104*/ 	.word	0x000122c0


	//   ....[35]....
        /*0108*/ 	.word	0x00012310


	//   ....[36]....
        /*010c*/ 	.word	0x00012380


	//   ....[37]....
        /*0110*/ 	.word	0x000123e0


	//   ....[38]....
        /*0114*/ 	.word	0x00012410


	//   ....[39]....
        /*0118*/ 	.word	0x00012460


	//   ....[40]....
        /*011c*/ 	.word	0x000124d0


	//   ....[41]....
        /*0120*/ 	.word	0x00012510


	//   ....[42]....
        /*0124*/ 	.word	0x00012570


	//   ....[43]....
        /*0128*/ 	.word	0x000125c0


	//   ....[44]....
        /*012c*/ 	.word	0x00012630


	//   ....[45]....
        /*0130*/ 	.word	0x00012680


	//   ....[46]....
        /*0134*/ 	.word	0x000126e0


	//   ....[47]....
        /*0138*/ 	.word	0x00012730


	//   ....[48]....
        /*013c*/ 	.word	0x00012780


	//----- nvinfo : EIATTR_VRC_CTA_INIT_COUNT
	.align		4
.L_22:
        /*0140*/ 	.byte	0x02, 0x4a
	.zero		1
	.zero		1


	//----- nvinfo : EIATTR_EXIT_INSTR_OFFSETS
	.align		4
        /*0144*/ 	.byte	0x04, 0x1c
        /*0146*/ 	.short	(.L_24 - .L_23)


	//   ....[0]....
.L_23:
        /*0148*/ 	.word	0x00012a30


	//   ....[1]....
        /*014c*/ 	.word	0x00012f00


	//   ....[2]....
        /*0150*/ 	.word	0x00013590


	//----- nvinfo : EIATTR_CRS_STACK_SIZE
	.align		4
.L_24:
        /*0154*/ 	.byte	0x04, 0x1e
        /*0156*/ 	.short	(.L_26 - .L_25)
.L_25:
        /*0158*/ 	.word	0x00000000


	//----- nvinfo : EIATTR_CBANK_PARAM_SIZE
	.align		4
.L_26:
        /*015c*/ 	.byte	0x03, 0x19
        /*015e*/ 	.short	0x002c


	//----- nvinfo : EIATTR_PARAM_CBANK
	.align		4
        /*0160*/ 	.byte	0x04, 0x0a
        /*0162*/ 	.short	(.L_28 - .L_27)
	.align		4
.L_27:
        /*0164*/ 	.word	index@(.nv.constant0.fused_pir_kernel)
        /*0168*/ 	.short	0x0380
        /*016a*/ 	.short	0x002c


	//----- nvinfo : EIATTR_SW_WAR
	.align		4
.L_28:
        /*016c*/ 	.byte	0x04, 0x36
        /*016e*/ 	.short	(.L_30 - .L_29)
.L_29:
        /*0170*/ 	.word	0x00000008
.L_30:


//--------------------- .nv.callgraph             --------------------------
	.section	.nv.callgraph,"",@"SHT_CUDA_CALLGRAPH"
	.align	4
	.sectionentsize	8
	.align		4
        /*0000*/ 	.word	0x00000000
	.align		4
        /*0004*/ 	.word	0xffffffff
	.align		4
        /*0008*/ 	.word	0x00000000
	.align		4
        /*000c*/ 	.word	0xfffffffe
	.align		4
        /*0010*/ 	.word	0x00000000
	.align		4
        /*0014*/ 	.word	0xfffffffd
	.align		4
        /*0018*/ 	.word	0x00000000
	.align		4
        /*001c*/ 	.word	0xfffffffc


//--------------------- .nv.constant3             --------------------------
	.section	.nv.constant3,"a",@progbits
	.align	4
.nv.constant3:
	.type		CHACHA_CONSTANTS,@object
	.size		CHACHA_CONSTANTS,(.L_0 - CHACHA_CONSTANTS)
CHACHA_CONSTANTS:
        /*0000*/ 	.byte	0x65, 0x78, 0x70, 0x61, 0x6e, 0x64, 0x20, 0x33, 0x32, 0x2d, 0x62, 0x79, 0x74, 0x65, 0x20, 0x6b
.L_0:


//--------------------- .text.fused_pir_kernel    --------------------------
	.section	.text.fused_pir_kernel,"ax",@progbits
	.align	128
        .global         fused_pir_kernel
        .type           fused_pir_kernel,@function
        .size           fused_pir_kernel,(.L_x_46 - fused_pir_kernel)
        .other          fused_pir_kernel,@"STO_CUDA_ENTRY STV_DEFAULT"
fused_pir_kernel:
.text.fused_pir_kernel:
[----:B------:R-:W-:Y:S01]  /*0000*/  LDC R1, c[0x0][0x37c] ;  /* 0x0000df00ff017b82 */ /* 0x000fe20000000800 */
[----:B------:R-:W0:Y:S01]  /*0010*/  S2R R3, SR_TID.X ;  /* 0x0000000000037919 */ /* 0x000e220000002100 */
[----:B------:R-:W-:Y:S01]  /*0020*/  BSSY.RECONVERGENT B0, `(.L_x_0) ;  /* 0x000005b000007945 */ /* 0x000fe20003800200 */
[----:B0-----:R-:W-:-:S13]  /*0030*/  ISETP.GT.U32.AND P0, PT, R3, 0xff, PT ;  /* 0x000000ff0300780c */ /* 0x001fda0003f04070 */
[----:B------:R-:W-:Y:S05]  /*0040*/  @P0 BRA `(.L_x_1) ;  /* 0x0000000400600947 */ /* 0x000fea0003800000 */
[----:B------:R-:W0:Y:S01]  /*0050*/  LDC R12, c[0x0][0x360] ;  /* 0x0000d800ff0c7b82 */ /* 0x000e220000000800 */
[----:B------:R-:W-:Y:S01]  /*0060*/  BSSY.RECONVERGENT B1, `(.L_x_2) ;  /* 0x0000033000017945 */ /* 0x000fe20003800200 */
[----:B0-----:R-:W0:Y:S01]  /*0070*/  I2F.U32.RP R6, R12 ;  /* 0x0000000c00067306 */ /* 0x001e220000209000 */
[----:B------:R-:W-:Y:S01]  /*0080*/  IMAD.IADD R0, R3, 0x1, R12 ;  /* 0x0000000103007824 */ /* 0x000fe200078e020c */
[----:B------:R-:W-:-:S04]  /*0090*/  ISETP.NE.U32.AND P2, PT, R12, RZ, PT ;  /* 0x000000ff0c00720c */ /* 0x000fc80003f45070 */
[C---:B------:R-:W-:Y:S02]  /*00a0*/  ISETP.GE.U32.AND P0, PT, R0.reuse, 0x100, PT ;  /* 0x000001000000780c */ /* 0x040fe40003f06070 */
[----:B------:R-:W-:Y:S02]  /*00b0*/  VIMNMX.U32 R7, PT, PT, R0, 0x100, !PT ;  /* 0x0000010000077848 */ /* 0x000fe40007fe0000 */
[----:B------:R-:W-:-:S04]  /*00c0*/  SEL R2, RZ, 0x1, P0 ;  /* 0x00000001ff027807 */ /* 0x000fc80000000000 */
[----:B------:R-:W-:Y:S01]  /*00d0*/  IADD3 R7, PT, PT, R7, -R0, -R2 ;  /* 0x8000000007077210 */ /* 0x000fe20007ffe802 */
[----:B0-----:R-:W0:Y:S02]  /*00e0*/  MUFU.RCP R6, R6 ;  /* 0x0000000600067308 */ /* 0x001e240000001000 */
[----:B0-----:R-:W-:-:S06]  /*00f0*/  VIADD R4, R6, 0xffffffe ;  /* 0x0ffffffe06047836 */ /* 0x001fcc0000000000 */
[----:B------:R0:W1:Y:S02]  /*0100*/  F2I.FTZ.U32.TRUNC.NTZ R5, R4 ;  /* 0x0000000400057305 */ /* 0x000064000021f000 */
[----:B0-----:R-:W-:Y:S02]  /*0110*/  IMAD.MOV.U32 R4, RZ, RZ, RZ ;  /* 0x000000ffff047224 */ /* 0x001fe400078e00ff */
[----:B-1----:R-:W-:-:S04]  /*0120*/  IMAD.MOV R9, RZ, RZ, -R5 ;  /* 0x000000ffff097224 */ /* 0x002fc800078e0a05 */
[----:B------:R-:W-:-:S04]  /*0130*/  IMAD R9, R9, R12, RZ ;  /* 0x0000000c09097224 */ /* 0x000fc800078e02ff */
[----:B------:R-:W-:-:S06]  /*0140*/  IMAD.HI.U32 R6, R5, R9, R4 ;  /* 0x0000000905067227 */ /* 0x000fcc00078e0004 */
[----:B------:R-:W-:-:S04]  /*0150*/  IMAD.HI.U32 R5, R6, R7, RZ ;  /* 0x0000000706057227 */ /* 0x000fc800078e00ff */
[----:B------:R-:W-:-:S04]  /*0160*/  IMAD.MOV R0, RZ, RZ, -R5 ;  /* 0x000000ffff007224 */ /* 0x000fc800078e0a05 */
[----:B------:R-:W-:-:S05]  /*0170*/  IMAD R7, R12, R0, R7 ;  /* 0x000000000c077224 */ /* 0x000fca00078e0207 */
[----:B------:R-:W-:-:S13]  /*0180*/  ISETP.GE.U32.AND P0, PT, R7, R12, PT ;  /* 0x0000000c0700720c */ /* 0x000fda0003f06070 */
[----:B------:R-:W-:Y:S02]  /*0190*/  @P0 IMAD.IADD R7, R7, 0x1, -R12 ;  /* 0x0000000107070824 */ /* 0x000fe400078e0a0c */
[----:B------:R-:W-:-:S03]  /*01a0*/  @P0 VIADD R5, R5, 0x1 ;  /* 0x0000000105050836 */ /* 0x000fc60000000000 */
[----:B------:R-:W-:-:S13]  /*01b0*/  ISETP.GE.U32.AND P1, PT, R7, R12, PT ;  /* 0x0000000c0700720c */ /* 0x000fda0003f26070 */
[----:B------:R-:W-:Y:S01]  /*01c0*/  @P1 VIADD R5, R5, 0x1 ;  /* 0x0000000105051836 */ /* 0x000fe20000000000 */
[----:B------:R-:W-:-:S05]  /*01d0*/  @!P2 LOP3.LUT R5, RZ, R12, RZ, 0x33, !PT ;  /* 0x0000000cff05a212 */ /* 0x000fca00078e33ff */
[----:B------:R-:W-:-:S05]  /*01e0*/  IMAD.IADD R2, R2, 0x1, R5 ;  /* 0x0000000102027824 */ /* 0x000fca00078e0205 */
[C---:B------:R-:W-:Y:S02]  /*01f0*/  LOP3.LUT R0, R2.reuse, 0x3, RZ, 0xc0, !PT ;  /* 0x0000000302007812 */ /* 0x040fe400078ec0ff */
[----:B------:R-:W-:Y:S02]  /*0200*/  ISETP.GE.U32.AND P1, PT, R2, 0x3, PT ;  /* 0x000000030200780c */ /* 0x000fe40003f26070 */
[----:B------:R-:W-:Y:S01]  /*0210*/  ISETP.NE.AND P0, PT, R0, 0x3, PT ;  /* 0x000000030000780c */ /* 0x000fe20003f05270 */
[----:B------:R-:W-:-:S12]  /*0220*/  IMAD.MOV.U32 R0, RZ, RZ, R3 ;  /* 0x000000ffff007224 */ /* 0x000fd800078e0003 */
[----:B------:R-:W-:Y:S05]  /*0230*/  @!P0 BRA `(.L_x_3) ;  /* 0x0000000000548947 */ /* 0x000fea0003800000 */
[----:B------:R-:W0:Y:S01]  /*0240*/  S2R R11, SR_CgaCtaId ;  /* 0x00000000000b7919 */ /* 0x000e220000008800 */
[----:B------:R-:W-:Y:S01]  /*0250*/  MOV R0, 0x400 ;  /* 0x0000040000007802 */ /* 0x000fe20000000f00 */
[----:B------:R-:W-:-:S04]  /*0260*/  VIADD R2, R2, 0x1 ;  /* 0x0000000102027836 */ /* 0x000fc80000000000 */
[----:B------:R-:W-:Y:S01]  /*0270*/  VIADD R4, R0, 0x1000 ;  /* 0x0000100000047836 */ /* 0x000fe20000000000 */
[----:B------:R-:W-:Y:S01]  /*0280*/  LOP3.LUT R2, R2, 0x3, RZ, 0xc0, !PT ;  /* 0x0000000302027812 */ /* 0x000fe200078ec0ff */
[----:B------:R-:W-:Y:S01]  /*0290*/  VIADD R5, R0, 0x2000 ;  /* 0x0000200000057836 */ /* 0x000fe20000000000 */
[C---:B0-----:R-:W-:Y:S01]  /*02a0*/  LEA R7, R11.reuse, R0, 0x18 ;  /* 0x000000000b077211 */ /* 0x041fe200078ec0ff */
[----:B------:R-:W-:Y:S01]  /*02b0*/  IMAD.MOV.U32 R0, RZ, RZ, R3 ;  /* 0x000000ffff007224 */ /* 0x000fe200078e0003 */
[C---:B------:R-:W-:Y:S02]  /*02c0*/  LEA R9, R11.reuse, R4, 0x18 ;  /* 0x000000040b097211 */ /* 0x040fe400078ec0ff */
[----:B------:R-:W-:Y:S01]  /*02d0*/  LEA R11, R11, R5, 0x18 ;  /* 0x000000050b0b7211 */ /* 0x000fe200078ec0ff */
[----:B------:R-:W-:-:S07]  /*02e0*/  IMAD.MOV.U32 R5, RZ, RZ, RZ ;  /* 0x000000ffff057224 */ /* 0x000fce00078e00ff */
.L_x_4:
[C---:B------:R-:W-:Y:S02]  /*02f0*/  IMAD R4, R0.reuse, 0x10, R7 ;  /* 0x0000001000047824 */ /* 0x040fe400078e0207 */
[C---:B------:R-:W-:Y:S02]  /*0300*/  IMAD R6, R0.reuse, 0x10, R9 ;  /* 0x0000001000067824 */ /* 0x040fe400078e0209 */
[----:B------:R-:W-:Y:S01]  /*0310*/  IMAD R8, R0, 0x10, R11 ;  /* 0x0000001000087824 */ /* 0x000fe200078e020b */
[----:B------:R0:W-:Y:S01]  /*0320*/  STS.128 [R4], RZ ;  /* 0x000000ff04007388 */ /* 0x0001e20000000c00 */
[----:B------:R-:W-:Y:S02]  /*0330*/  VIADD R5, R5, 0x1 ;  /* 0x0000000105057836 */ /* 0x000fe40000000000 */
[----:B------:R-:W-:Y:S01]  /*0340*/  IMAD.IADD R0, R12, 0x1, R0 ;  /* 0x000000010c007824 */ /* 0x000fe200078e0200 */
[----:B------:R0:W-:Y:S02]  /*0350*/  STS.128 [R6], RZ ;  /* 0x000000ff06007388 */ /* 0x0001e40000000c00 */
[----:B------:R-:W-:-:S02]  /*0360*/  ISETP.NE.AND P0, PT, R5, R2, PT ;  /* 0x000000020500720c */ /* 0x000fc40003f05270 */
[----:B------:R0:W-:Y:S11]  /*0370*/  STS.128 [R8], RZ ;  /* 0x000000ff08007388 */ /* 0x0001f60000000c00 */
[----:B0-----:R-:W-:Y:S05]  /*0380*/  @P0 BRA `(.L_x_4) ;  /* 0xfffffffc00d80947 */ /* 0x001fea000383ffff */
.L_x_3:
[----:B------:R-:W-:Y:S05]  /*0390*/  BSYNC.RECONVERGENT B1 ;  /* 0x0000000000017941 */ /* 0x000fea0003800200 */
.L_x_2:
[----:B------:R-:W-:Y:S05]  /*03a0*/  @!P1 BRA `(.L_x_1) ;  /* 0x0000000000889947 */ /* 0x000fea0003800000 */
[----:B------:R-:W0:Y:S01]  /*03b0*/  S2R R5, SR_CgaCtaId ;  /* 0x0000000000057919 */ /* 0x000e220000008800 */
[----:B------:R-:W-:-:S05]  /*03c0*/  MOV R2, 0x400 ;  /* 0x0000040000027802 */ /* 0x000fca0000000f00 */
[C---:B------:R-:W-:Y:S02]  /*03d0*/  VIADD R4, R2.reuse, 0x1000 ;  /* 0x0000100002047836 */ /* 0x040fe40000000000 */
[----:B------:R-:W-:Y:S01]  /*03e0*/  VIADD R6, R2, 0x2000 ;  /* 0x0000200002067836 */ /* 0x000fe20000000000 */
[C---:B0-----:R-:W-:Y:S02]  /*03f0*/  LEA R13, R5.reuse, R2, 0x18 ;  /* 0x00000002050d7211 */ /* 0x041fe400078ec0ff */
[C---:B------:R-:W-:Y:S02]  /*0400*/  LEA R15, R5.reuse, R4, 0x18 ;  /* 0x00000004050f7211 */ /* 0x040fe400078ec0ff */
[----:B------:R-:W-:-:S07]  /*0410*/  LEA R17, R5, R6, 0x18 ;  /* 0x0000000605117211 */ /* 0x000fce00078ec0ff */
.L_x_5:
[C---:B--2---:R-:W-:Y:S02]  /*0420*/  IMAD R9, R0.reuse, 0x10, R13 ;  /* 0x0000001000097824 */ /* 0x044fe400078e020d */
[C---:B------:R-:W-:Y:S02]  /*0430*/  IMAD R11, R0.reuse, 0x10, R15 ;  /* 0x00000010000b7824 */ /* 0x040fe400078e020f */
[----:B------:R-:W-:Y:S01]  /*0440*/  IMAD R19, R0, 0x10, R17 ;  /* 0x0000001000137824 */ /* 0x000fe200078e0211 */
[----:B------:R0:W-:Y:S01]  /*0450*/  STS.128 [R9], RZ ;  /* 0x000000ff09007388 */ /* 0x0001e20000000c00 */
[C---:B------:R-:W-:Y:S02]  /*0460*/  IMAD R2, R12.reuse, 0x10, R9 ;  /* 0x000000100c027824 */ /* 0x040fe400078e0209 */
[C---:B------:R-:W-:Y:S01]  /*0470*/  IMAD R4, R12.reuse, 0x10, R11 ;  /* 0x000000100c047824 */ /* 0x040fe200078e020b */
[----:B------:R1:W-:Y:S01]  /*0480*/  STS.128 [R11], RZ ;  /* 0x000000ff0b007388 */ /* 0x0003e20000000c00 */
[----:B------:R-:W-:-:S02]  /*0490*/  IMAD R5, R12, 0x10, R19 ;  /* 0x000000100c057824 */ /* 0x000fc400078e0213 */
[C---:B------:R-:W-:Y:S01]  /*04a0*/  IMAD R6, R12.reuse, 0x10, R2 ;  /* 0x000000100c067824 */ /* 0x040fe200078e0202 */
[----:B------:R2:W-:Y:S01]  /*04b0*/  STS.128 [R19], RZ ;  /* 0x000000ff13007388 */ /* 0x0005e20000000c00 */
[C---:B------:R-:W-:Y:S02]  /*04c0*/  IMAD R7, R12.reuse, 0x10, R4 ;  /* 0x000000100c077824 */ /* 0x040fe400078e0204 */
[C---:B------:R-:W-:Y:S01]  /*04d0*/  IMAD R8, R12.reuse, 0x10, R5 ;  /* 0x000000100c087824 */ /* 0x040fe200078e0205 */
[----:B------:R2:W-:Y:S01]  /*04e0*/  STS.128 [R2], RZ ;  /* 0x000000ff02007388 */ /* 0x0005e20000000c00 */
[C---:B0-----:R-:W-:Y:S02]  /*04f0*/  IMAD R9, R12.reuse, 0x10, R6 ;  /* 0x000000100c097824 */ /* 0x041fe400078e0206 */
[C---:B------:R-:W-:Y:S01]  /*0500*/  IMAD R10, R12.reuse, 0x10, R7 ;  /* 0x000000100c0a7824 */ /* 0x040fe200078e0207 */
[----:B------:R2:W-:Y:S01]  /*0510*/  STS.128 [R4], RZ ;  /* 0x000000ff04007388 */ /* 0x0005e20000000c00 */
[----:B-1----:R-:W-:-:S02]  /*0520*/  IMAD R11, R12, 0x10, R8 ;  /* 0x000000100c0b7824 */ /* 0x002fc400078e0208 */
[----:B------:R-:W-:Y:S01]  /*0530*/  IMAD R0, R12, 0x4, R0 ;  /* 0x000000040c007824 */ /* 0x000fe200078e0200 */
[----:B------:R2:W-:Y:S04]  /*0540*/  STS.128 [R5], RZ ;  /* 0x000000ff05007388 */ /* 0x0005e80000000c00 */
[----:B------:R2:W-:Y:S01]  /*0550*/  STS.128 [R6], RZ ;  /* 0x000000ff06007388 */ /* 0x0005e20000000c00 */
[----:B------:R-:W-:-:S03]  /*0560*/  ISETP.GE.U32.AND P0, PT, R0, 0x100, PT ;  /* 0x000001000000780c */ /* 0x000fc60003f06070 */
[----:B------:R2:W-:Y:S04]  /*0570*/  STS.128 [R7], RZ ;  /* 0x000000ff07007388 */ /* 0x0005e80000000c00 */
[----:B------:R2:W-:Y:S04]  /*0580*/  STS.128 [R8], RZ ;  /* 0x000000ff08007388 */ /* 0x0005e80000000c00 */
[----:B------:R2:W-:Y:S04]  /*0590*/  STS.128 [R9], RZ ;  /* 0x000000ff09007388 */ /* 0x0005e80000000c00 */
[----:B------:R2:W-:Y:S04]  /*05a0*/  STS.128 [R10], RZ ;  /* 0x000000ff0a007388 */ /* 0x0005e80000000c00 */
[----:B------:R2:W-:Y:S01]  /*05b0*/  STS.128 [R11], RZ ;  /* 0x000000ff0b007388 */ /* 0x0005e20000000c00 */
[----:B------:R-:W-:Y:S05]  /*05c0*/  @!P0 BRA `(.L_x_5) ;  /* 0xfffffffc00948947 */ /* 0x000fea000383ffff */
.L_x_1:
[----:B------:R-:W-:Y:S05]  /*05d0*/  BSYNC.RECONVERGENT B0 ;  /* 0x0000000000007941 */ /* 0x000fea0003800200 */
.L_x_0:
[----:B------:R-:W0:Y:S01]  /*05e0*/  S2R R0, SR_CTAID.X ;  /* 0x0000000000007919 */ /* 0x000e220000002500 */
[----:B------:R-:W1:Y:S01]  /*05f0*/  LDCU.64 UR6, c[0x0][0x388] ;  /* 0x00007100ff0677ac */ /* 0x000e620008000a00 */
[----:B------:R-:W-:Y:S01]  /*0600*/  BSSY.RECONVERGENT B0, `(.L_x_6) ;  /* 0x000123f000007945 */ /* 0x000fe20003800200 */
[----:B------:R-:W3:Y:S01]  /*0610*/  LDCU UR11, c[0x0][0x360] ;  /* 0x00006c00ff0b77ac */ /* 0x000ee20008000800 */
[----:B------:R-:W4:Y:S01]  /*0620*/  LDCU.64 UR12, c[0x0][0x358] ;  /* 0x00006b00ff0c77ac */ /* 0x000f220008000a00 */
[----:B-1----:R-:W-:-:S04]  /*0630*/  UIADD3 UR5, UP0, UPT, UR6, 0x20, URZ ;  /* 0x0000002006057890 */ /* 0x002fc8000ff1e0ff */
[----:B------:R-:W-:Y:S01]  /*0640*/  UIADD3.X UR6, UPT, UPT, URZ, UR7, URZ, UP0, !UPT ;  /* 0x00000007ff067290 */ /* 0x000fe200087fe4ff */
[----:B---34-:R-:W-:Y:S11]  /*0650*/  BAR.SYNC.DEFER_BLOCKING 0x0 ;  /* 0x0000000000007b1d */ /* 0x018ff60000010000 */
.L_x_24:
[----:B-1----:R-:W1:Y:S01]  /*0660*/  LDCU UR4, c[0x0][0x3a8] ;  /* 0x00007500ff0477ac */ /* 0x002e620008000800 */
[----:B0-2---:R-:W-:-:S05]  /*0670*/  IMAD R4, R0, 0x400, R3 ;  /* 0x0000040000047824 */ /* 0x005fca00078e0203 */
[----:B-1----:R-:W-:-:S13]  /*0680*/  ISETP.GE.AND P0, PT, R4, UR4, PT ;  /* 0x0000000404007c0c */ /* 0x002fda000bf06270 */
[----:B------:R-:W-:Y:S05]  /*0690*/  @P0 BRA `(.L_x_7) ;  /* 0x0000012000d40947 */ /* 0x000fea0003800000 */
[----:B------:R-:W0:Y:S02]  /*06a0*/  LDC.64 R6, c[0x0][0x388] ;  /* 0x0000e200ff067b82 */ /* 0x000e240000000a00 */
[----:B0-----:R-:W2:Y:S04]  /*06b0*/  LDG.E.U16.CONSTANT R9, desc[UR12][R6.64+0x10] ;  /* 0x0000100c06097981 */ /* 0x001ea8000c1e9500 */
[----:B------:R0:W5:Y:S04]  /*06c0*/  LDG.E.CONSTANT R21, desc[UR12][R6.64] ;  /* 0x0000000c06157981 */ /* 0x000168000c1e9900 */
[----:B------:R0:W5:Y:S04]  /*06d0*/  LDG.E.CONSTANT R2, desc[UR12][R6.64+0x4] ;  /* 0x0000040c06027981 */ /* 0x000168000c1e9900 */
[----:B------:R0:W5:Y:S04]  /*06e0*/  LDG.E.CONSTANT R23, desc[UR12][R6.64+0x8] ;  /* 0x0000080c06177981 */ /* 0x000168000c1e9900 */
[----:B------:R0:W5:Y:S01]  /*06f0*/  LDG.E.CONSTANT R20, desc[UR12][R6.64+0xc] ;  /* 0x00000c0c06147981 */ /* 0x000162000c1e9900 */
[----:B--2---:R-:W-:-:S02]  /*0700*/  PRMT R8, R9, 0x7771, RZ ;  /* 0x0000777109087816 */ /* 0x004fc400000000ff */
[----:B------:R-:W-:Y:S02]  /*0710*/  PRMT R9, R9, 0x7770, RZ ;  /* 0x0000777009097816 */ /* 0x000fe400000000ff */
[----:B------:R-:W-:-:S13]  /*0720*/  ISETP.NE.AND P0, PT, R8, RZ, PT ;  /* 0x000000ff0800720c */ /* 0x000fda0003f05270 */
[----:B0-----:R-:W-:Y:S05]  /*0730*/  @!P0 BRA `(.L_x_8) ;  /* 0x0000005800e48947 */ /* 0x001fea0003800000 */
[----:B------:R-:W0:Y:S01]  /*0740*/  LDCU.128 UR16, c[0x3][URZ] ;  /* 0x00c00000ff1077ac */ /* 0x000e220008000c00 */
[----:B------:R-:W-:Y:S01]  /*0750*/  LOP3.LUT R9, R9, 0xff, RZ, 0xc0, !PT ;  /* 0x000000ff09097812 */ /* 0x000fe200078ec0ff */
[----:B------:R-:W1:Y:S03]  /*0760*/  LDCU.64 UR8, c[0x0][0x388] ;  /* 0x00007100ff0877ac */ /* 0x000e660008000a00 */
[----:B------:R-:W-:Y:S01]  /*0770*/  ISETP.NE.AND P1, PT, R9, 0x1, PT ;  /* 0x000000010900780c */ /* 0x000fe20003f25270 */
[----:B0----5:R-:W-:Y:S02]  /*0780*/  VIADD R5, R2, UR17 ;  /* 0x0000001102057c36 */ /* 0x021fe40008000000 */
[----:B------:R-:W-:Y:S02]  /*0790*/  VIADD R19, R21, UR16 ;  /* 0x0000001015137c36 */ /* 0x000fe40008000000 */
[----:B------:R-:W-:Y:S01]  /*07a0*/  VIADD R12, R23, UR18 ;  /* 0x00000012170c7c36 */ /* 0x000fe20008000000 */
[----:B------:R-:W-:Y:S01]  /*07b0*/  SHF.L.W.U32.HI R7, R5, 0x10, R5 ;  /* 0x0000001005077819 */ /* 0x000fe20000010e05 */
[----:B------:R-:W-:Y:S01]  /*07c0*/  VIADD R16, R20, UR19 ;  /* 0x0000001314107c36 */ /* 0x000fe20008000000 */
[C---:B------:R-:W-:Y:S01]  /*07d0*/  LOP3.LUT R6, R19.reuse, 0x1, RZ, 0x3c, !PT ;  /* 0x0000000113067812 */ /* 0x040fe200078e3cff */
[----:B-1----:R-:W-:Y:S01]  /*07e0*/  UIADD3 UR4, UP0, UPT, UR8, 0x1, URZ ;  /* 0x0000000108047890 */ /* 0x002fe2000ff1e0ff */
[----:B------:R-:W-:Y:S01]  /*07f0*/  SHF.L.W.U32.HI R14, R12, 0x10, R12 ;  /* 0x000000100c0e7819 */ /* 0x000fe20000010e0c */
[----:B------:R-:W-:Y:S01]  /*0800*/  IMAD.IADD R11, R2, 0x1, R7 ;  /* 0x00000001020b7824 */ /* 0x000fe200078e0207 */
[----:B------:R-:W-:Y:S01]  /*0810*/  SHF.L.W.U32.HI R26, R19, 0x10, R6 ;  /* 0x00000010131a7819 */ /* 0x000fe20000010e06 */
[----:B------:R-:W-:Y:S01]  /*0820*/  UIADD3 UR8, UP1, UPT, UR5, 0x10, URZ ;  /* 0x0000001005087890 */ /* 0x000fe2000ff3e0ff */
[----:B------:R-:W-:Y:S01]  /*0830*/  SHF.L.W.U32.HI R18, R16, 0x10, R16 ;  /* 0x0000001010127819 */ /* 0x000fe20000010e10 */
[----:B------:R-:W-:Y:S01]  /*0840*/  IMAD.IADD R13, R23, 0x1, R14 ;  /* 0x00000001170d7824 */ /* 0x000fe200078e020e */
[----:B------:R-:W-:Y:S01]  /*0850*/  LOP3.LUT R6, R2, R11, RZ, 0x3c, !PT ;  /* 0x0000000b02067212 */ /* 0x000fe200078e3cff */
[----:B------:R-:W-:Y:S01]  /*0860*/  IMAD.IADD R28, R21, 0x1, R26 ;  /* 0x00000001151c7824 */ /* 0x000fe200078e021a */
[----:B------:R-:W-:Y:S01]  /*0870*/  UIADD3.X UR7, UPT, UPT, URZ, UR9, URZ, UP0, !UPT ;  /* 0x00000009ff077290 */ /* 0x000fe200087fe4ff */
[----:B------:R-:W-:Y:S01]  /*0880*/  IMAD.IADD R24, R20, 0x1, R18 ;  /* 0x0000000114187824 */ /* 0x000fe200078e0212 */
[----:B------:R-:W-:Y:S01]  /*0890*/  LOP3.LUT R15, R23, R13, RZ, 0x3c, !PT ;  /* 0x0000000d170f7212 */ /* 0x000fe200078e3cff */
[----:B------:R-:W-:Y:S01]  /*08a0*/  UIADD3.X UR9, UPT, UPT, URZ, UR6, URZ, UP1, !UPT ;  /* 0x00000006ff097290 */ /* 0x000fe20008ffe4ff */
[----:B------:R-:W-:-:S02]  /*08b0*/  SHF.L.W.U32.HI R10, R6, 0xc, R6 ;  /* 0x0000000c060a7819 */ /* 0x000fc40000010e06 */
[----:B------:R-:W-:Y:S02]  /*08c0*/  LOP3.LUT R22, R21, R28, RZ, 0x3c, !PT ;  /* 0x0000001c15167212 */ /* 0x000fe400078e3cff */
[----:B------:R-:W-:Y:S01]  /*08d0*/  LOP3.LUT R6, R20, R24, RZ, 0x3c, !PT ;  /* 0x0000001814067212 */ /* 0x000fe200078e3cff */
[----:B------:R-:W-:Y:S01]  /*08e0*/  IMAD.IADD R5, R5, 0x1, R10 ;  /* 0x0000000105057824 */ /* 0x000fe200078e020a */
[----:B------:R-:W-:Y:S02]  /*08f0*/  SHF.L.W.U32.HI R17, R15, 0xc, R15 ;  /* 0x0000000c0f117819 */ /* 0x000fe40000010e0f */
[----:B------:R-:W-:Y:S02]  /*0900*/  SHF.L.W.U32.HI R30, R22, 0xc, R22 ;  /* 0x0000000c161e7819 */ /* 0x000fe40000010e16 */
[----:B------:R-:W-:Y:S01]  /*0910*/  SHF.L.W.U32.HI R27, R6, 0xc, R6 ;  /* 0x0000000c061b7819 */ /* 0x000fe20000010e06 */
[----:B------:R-:W-:Y:S01]  /*0920*/  IMAD.IADD R25, R12, 0x1, R17 ;  /* 0x000000010c197824 */ /* 0x000fe200078e0211 */
[----:B------:R-:W-:Y:S01]  /*0930*/  LOP3.LUT R6, R7, R5, RZ, 0x3c, !PT ;  /* 0x0000000507067212 */ /* 0x000fe200078e3cff */
[----:B------:R-:W-:-:S02]  /*0940*/  IMAD.IADD R29, R19, 0x1, R30 ;  /* 0x00000001131d7824 */ /* 0x000fc400078e021e */
[----:B------:R-:W-:Y:S01]  /*0950*/  IMAD.IADD R7, R16, 0x1, R27 ;  /* 0x0000000110077824 */ /* 0x000fe200078e021b */
[----:B------:R-:W-:Y:S02]  /*0960*/  LOP3.LUT R14, R14, R25, RZ, 0x3c, !PT ;  /* 0x000000190e0e7212 */ /* 0x000fe400078e3cff */
[----:B------:R-:W-:Y:S02]  /*0970*/  SHF.L.W.U32.HI R22, R6, 0x8, R6 ;  /* 0x0000000806167819 */ /* 0x000fe40000010e06 */
[----:B------:R-:W-:Y:S02]  /*0980*/  LOP3.LUT R26, R26, R29, RZ, 0x3c, !PT ;  /* 0x0000001d1a1a7212 */ /* 0x000fe400078e3cff */
[----:B------:R-:W-:Y:S01]  /*0990*/  LOP3.LUT R15, R18, R7, RZ, 0x3c, !PT ;  /* 0x00000007120f7212 */ /* 0x000fe200078e3cff */
[----:B------:R-:W-:Y:S01]  /*09a0*/  IMAD.IADD R11, R11, 0x1, R22 ;  /* 0x000000010b0b7824 */ /* 0x000fe200078e0216 */
[----:B------:R-:W-:Y:S02]  /*09b0*/  SHF.L.W.U32.HI R18, R14, 0x8, R14 ;  /* 0x000000080e127819 */ /* 0x000fe40000010e0e */
[----:B------:R-:W-:-:S02]  /*09c0*/  SHF.L.W.U32.HI R26, R26, 0x8, R26 ;  /* 0x000000081a1a7819 */ /* 0x000fc40000010e1a */
[----:B------:R-:W-:Y:S01]  /*09d0*/  SHF.L.W.U32.HI R15, R15, 0x8, R15 ;  /* 0x000000080f0f7819 */ /* 0x000fe20000010e0f */
[----:B------:R-:W-:Y:S01]  /*09e0*/  IMAD.IADD R6, R13, 0x1, R18 ;  /* 0x000000010d067824 */ /* 0x000fe200078e0212 */
[----:B------:R-:W-:Y:S01]  /*09f0*/  LOP3.LUT R13, R10, R11, RZ, 0x3c, !PT ;  /* 0x0000000b0a0d7212 */ /* 0x000fe200078e3cff */
[----:B------:R-:W-:Y:S02]  /*0a00*/  IMAD.IADD R28, R28, 0x1, R26 ;  /* 0x000000011c1c7824 */ /* 0x000fe400078e021a */
[----:B------:R-:W-:Y:S01]  /*0a10*/  IMAD.IADD R10, R24, 0x1, R15 ;  /* 0x00000001180a7824 */ /* 0x000fe200078e020f */
[----:B------:R-:W-:Y:S02]  /*0a20*/  LOP3.LUT R12, R17, R6, RZ, 0x3c, !PT ;  /* 0x00000006110c7212 */ /* 0x000fe400078e3cff */
[----:B------:R-:W-:Y:S02]  /*0a30*/  SHF.L.W.U32.HI R13, R13, 0x7, R13 ;  /* 0x000000070d0d7819 */ /* 0x000fe40000010e0d */
[----:B------:R-:W-:-:S02]  /*0a40*/  LOP3.LUT R30, R30, R28, RZ, 0x3c, !PT ;  /* 0x0000001c1e1e7212 */ /* 0x000fc400078e3cff */
[----:B------:R-:W-:Y:S01]  /*0a50*/  LOP3.LUT R14, R27, R10, RZ, 0x3c, !PT ;  /* 0x0000000a1b0e7212 */ /* 0x000fe200078e3cff */
[----:B------:R-:W-:Y:S01]  /*0a60*/  IMAD.IADD R24, R13, 0x1, R29 ;  /* 0x000000010d187824 */ /* 0x000fe200078e021d */
[----:B------:R-:W-:Y:S02]  /*0a70*/  SHF.L.W.U32.HI R12, R12, 0x7, R12 ;  /* 0x000000070c0c7819 */ /* 0x000fe40000010e0c */
[----:B------:R-:W-:Y:S02]  /*0a80*/  SHF.L.W.U32.HI R30, R30, 0x7, R30 ;  /* 0x000000071e1e7819 */ /* 0x000fe40000010e1e */
[----:B------:R-:W-:Y:S01]  /*0a90*/  SHF.L.W.U32.HI R14, R14, 0x7, R14 ;  /* 0x000000070e0e7819 */ /* 0x000fe20000010e0e */
[----:B------:R-:W-:Y:S01]  /*0aa0*/  IMAD.IADD R17, R5, 0x1, R12 ;  /* 0x0000000105117824 */ /* 0x000fe200078e020c */
[----:B------:R-:W-:Y:S01]  /*0ab0*/  LOP3.LUT R5, R15, R24, RZ, 0x3c, !PT ;  /* 0x000000180f057212 */ /* 0x000fe200078e3cff */
[----:B------:R-:W-:Y:S02]  /*0ac0*/  IMAD.IADD R43, R7, 0x1, R30 ;  /* 0x00000001072b7824 */ /* 0x000fe400078e021e */
[----:B------:R-:W-:Y:S01]  /*0ad0*/  IMAD.IADD R16, R25, 0x1, R14 ;  /* 0x0000000119107824 */ /* 0x000fe200078e020e */
[----:B------:R-:W-:-:S02]  /*0ae0*/  LOP3.LUT R25, R26, R17, RZ, 0x3c, !PT ;  /* 0x000000111a197212 */ /* 0x000fc400078e3cff */
[----:B------:R-:W-:Y:S02]  /*0af0*/  SHF.L.W.U32.HI R26, R5, 0x10, R5 ;  /* 0x00000010051a7819 */ /* 0x000fe40000010e05 */
        /* <DEDUP_REMOVED lines=227> */
[----:B------:R-:W-:Y:S02]  /*1930*/  LOP3.LUT R37, R34, R33, RZ, 0x3c, !PT ;  /* 0x0000002122257212 */ /* 0x000fe400078e3cff */
[----:B------:R-:W-:Y:S02]  /*1940*/  LOP3.LUT R34, R35, R28, RZ, 0x3c, !PT ;  /* 0x0000001c23227212 */ /* 0x000fe400078e3cff */
[----:B------:R-:W-:Y:S02]  /*1950*/  SHF.L.W.U32.HI R25, R25, 0x7, R25 ;  /* 0x0000000719197819 */ /* 0x000fe40000010e19 */
[----:B------:R-:W-:Y:S02]  /*1960*/  SHF.L.W.U32.HI R36, R36, 0x7, R36 ;  /* 0x0000000724247819 */ /* 0x000fe40000010e24 */
[----:B------:R-:W-:Y:S01]  /*1970*/  SHF.L.W.U32.HI R34, R34, 0x7, R34 ;  /* 0x0000000722227819 */ /* 0x000fe20000010e22 */
[----:B------:R-:W-:Y:S01]  /*1980*/  IMAD.IADD R35, R25, 0x1, R26 ;  /* 0x0000000119237824 */ /* 0x000fe200078e021a */
[----:B------:R-:W-:Y:S01]  /*1990*/  SHF.L.W.U32.HI R37, R37, 0x7, R37 ;  /* 0x0000000725257819 */ /* 0x000fe20000010e25 */
[----:B------:R-:W-:-:S02]  /*19a0*/  IMAD.IADD R39, R36, 0x1, R39 ;  /* 0x0000000124277824 */ /* 0x000fc400078e0227 */
[----:B------:R-:W-:Y:S01]  /*19b0*/  IMAD.IADD R26, R34, 0x1, R29 ;  /* 0x00000001221a7824 */ /* 0x000fe200078e021d */
[----:B------:R-:W-:Y:S01]  /*19c0*/  LOP3.LUT R41, R32, R35, RZ, 0x3c, !PT ;  /* 0x0000002320297212 */ /* 0x000fe200078e3cff */
[----:B------:R-:W-:Y:S01]  /*19d0*/  IMAD.IADD R22, R22, 0x1, R37 ;  /* 0x0000000116167824 */ /* 0x000fe200078e0225 */
[----:B------:R-:W-:Y:S02]  /*19e0*/  LOP3.LUT R38, R38, R39, RZ, 0x3c, !PT ;  /* 0x0000002726267212 */ /* 0x000fe400078e3cff */
[----:B------:R-:W-:Y:S02]  /*19f0*/  LOP3.LUT R31, R31, R26, RZ, 0x3c, !PT ;  /* 0x0000001a1f1f7212 */ /* 0x000fe400078e3cff */
[----:B------:R-:W-:Y:S02]  /*1a00*/  LOP3.LUT R27, R27, R22, RZ, 0x3c, !PT ;  /* 0x000000161b1b7212 */ /* 0x000fe400078e3cff */
[----:B------:R-:W-:Y:S02]  /*1a10*/  SHF.L.W.U32.HI R41, R41, 0x10, R41 ;  /* 0x0000001029297819 */ /* 0x000fe40000010e29 */
[----:B------:R-:W-:-:S02]  /*1a20*/  SHF.L.W.U32.HI R32, R38, 0x10, R38 ;  /* 0x0000001026207819 */ /* 0x000fc40000010e26 */
[----:B------:R-:W-:Y:S01]  /*1a30*/  SHF.L.W.U32.HI R31, R31, 0x10, R31 ;  /* 0x000000101f1f7819 */ /* 0x000fe20000010e1f */
[----:B------:R-:W-:Y:S01]  /*1a40*/  IMAD.IADD R24, R24, 0x1, R41 ;  /* 0x0000000118187824 */ /* 0x000fe200078e0229 */
[----:B------:R-:W-:Y:S01]  /*1a50*/  SHF.L.W.U32.HI R27, R27, 0x10, R27 ;  /* 0x000000101b1b7819 */ /* 0x000fe20000010e1b */
[----:B------:R-:W-:Y:S02]  /*1a60*/  IMAD.IADD R33, R33, 0x1, R32 ;  /* 0x0000000121217824 */ /* 0x000fe400078e0220 */
[----:B------:R-:W-:Y:S01]  /*1a70*/  IMAD.IADD R29, R30, 0x1, R31 ;  /* 0x000000011e1d7824 */ /* 0x000fe200078e021f */
[----:B------:R-:W-:Y:S01]  /*1a80*/  LOP3.LUT R25, R25, R24, RZ, 0x3c, !PT ;  /* 0x0000001819197212 */ /* 0x000fe200078e3cff */
[----:B------:R-:W-:Y:S01]  /*1a90*/  IMAD.IADD R28, R28, 0x1, R27 ;  /* 0x000000011c1c7824 */ /* 0x000fe200078e021b */
[----:B------:R-:W-:Y:S02]  /*1aa0*/  LOP3.LUT R36, R36, R33, RZ, 0x3c, !PT ;  /* 0x0000002124247212 */ /* 0x000fe400078e3cff */
[----:B------:R-:W-:-:S02]  /*1ab0*/  LOP3.LUT R43, R34, R29, RZ, 0x3c, !PT ;  /* 0x0000001d222b7212 */ /* 0x000fc400078e3cff */
[----:B------:R-:W-:Y:S02]  /*1ac0*/  LOP3.LUT R37, R37, R28, RZ, 0x3c, !PT ;  /* 0x0000001c25257212 */ /* 0x000fe400078e3cff */
[----:B------:R-:W-:Y:S01]  /*1ad0*/  SHF.L.W.U32.HI R34, R25, 0xc, R25 ;  /* 0x0000000c19227819 */ /* 0x000fe20000010e19 */
[----:B------:R-:W-:Y:S01]  /*1ae0*/  VIADD R25, R8, 0xffffffff ;  /* 0xffffffff08197836 */ /* 0x000fe20000000000 */
[----:B------:R-:W-:Y:S02]  /*1af0*/  SHF.L.W.U32.HI R28, R19, 0x10, R19 ;  /* 0x00000010131c7819 */ /* 0x000fe40000010e13 */
[----:B------:R-:W-:Y:S01]  /*1b00*/  SHF.L.W.U32.HI R36, R36, 0xc, R36 ;  /* 0x0000000c24247819 */ /* 0x000fe20000010e24 */
[----:B------:R-:W-:Y:S01]  /*1b10*/  IMAD.IADD R38, R35, 0x1, R34 ;  /* 0x0000000123267824 */ /* 0x000fe200078e0222 */
[----:B------:R-:W-:Y:S01]  /*1b20*/  LEA.HI R40, R43, R26, R43, 0xc ;  /* 0x0000001a2b287211 */ /* 0x000fe200078f602b */
[----:B------:R-:W-:Y:S01]  /*1b30*/  IMAD.IADD R26, R21, 0x1, R28 ;  /* 0x00000001151a7824 */ /* 0x000fe200078e021c */
[----:B------:R-:W-:Y:S01]  /*1b40*/  LEA.HI R30, R37, R22, R37, 0xc ;  /* 0x00000016251e7211 */ /* 0x000fe200078f6025 */
[----:B------:R-:W-:Y:S01]  /*1b50*/  IMAD.IADD R39, R39, 0x1, R36 ;  /* 0x0000000127277824 */ /* 0x000fe200078e0224 */
[----:B------:R-:W-:-:S02]  /*1b60*/  LOP3.LUT R41, R41, R38, RZ, 0x3c, !PT ;  /* 0x0000002629297212 */ /* 0x000fc400078e3cff */
[----:B------:R-:W-:Y:S02]  /*1b70*/  LOP3.LUT R22, R21, R26, RZ, 0x3c, !PT ;  /* 0x0000001a15167212 */ /* 0x000fe400078e3cff */
[----:B------:R-:W-:Y:S02]  /*1b80*/  LOP3.LUT R32, R32, R39, RZ, 0x3c, !PT ;  /* 0x0000002720207212 */ /* 0x000fe400078e3cff */
[----:B------:R-:W-:Y:S02]  /*1b90*/  LEA.HI R41, R41, R24, R41, 0x8 ;  /* 0x0000001829297211 */ /* 0x000fe400078f4029 */
[----:B------:R-:W-:Y:S02]  /*1ba0*/  SHF.L.W.U32.HI R24, R22, 0xc, R22 ;  /* 0x0000000c16187819 */ /* 0x000fe40000010e16 */
[----:B------:R-:W-:Y:S02]  /*1bb0*/  LEA.HI R33, R32, R33, R32, 0x8 ;  /* 0x0000002120217211 */ /* 0x000fe400078f4020 */
[----:B------:R-:W-:Y:S01]  /*1bc0*/  LOP3.LUT R34, R34, R41, RZ, 0x3c, !PT ;  /* 0x0000002922227212 */ /* 0x000fe200078e3cff */
[----:B------:R-:W-:Y:S01]  /*1bd0*/  IMAD.IADD R22, R19, 0x1, R24 ;  /* 0x0000000113167824 */ /* 0x000fe200078e0218 */
[----:B------:R-:W-:Y:S01]  /*1be0*/  LOP3.LUT R33, R36, R33, RZ, 0x3c, !PT ;  /* 0x0000002124217212 */ /* 0x000fe200078e3cff */
[----:B------:R-:W-:Y:S01]  /*1bf0*/  IMAD.MOV.U32 R36, RZ, RZ, 0x1 ;  /* 0x00000001ff247424 */ /* 0x000fe200078e00ff */
[----:B------:R-:W-:-:S02]  /*1c00*/  LOP3.LUT R40, R31, R40, RZ, 0x3c, !PT ;  /* 0x000000281f287212 */ /* 0x000fc400078e3cff */
[----:B------:R-:W-:Y:S02]  /*1c10*/  SHF.L.W.U32.HI R33, R33, 0x7, R33 ;  /* 0x0000000721217819 */ /* 0x000fe40000010e21 */
[----:B------:R-:W-:Y:S02]  /*1c20*/  SHF.L.W.U32.HI R34, R34, 0x7, R34 ;  /* 0x0000000722227819 */ /* 0x000fe40000010e22 */
[----:B------:R-:W-:Y:S01]  /*1c30*/  LOP3.LUT R28, R28, R22, RZ, 0x3c, !PT ;  /* 0x000000161c1c7212 */ /* 0x000fe200078e3cff */
[----:B------:R-:W-:Y:S01]  /*1c40*/  IMAD.IADD R31, R30, 0x1, R33 ;  /* 0x000000011e1f7824 */ /* 0x000fe200078e0221 */
[----:B------:R-:W-:Y:S01]  /*1c50*/  LOP3.LUT R27, R27, R30, RZ, 0x3c, !PT ;  /* 0x0000001e1b1b7212 */ /* 0x000fe200078e3cff */
[----:B------:R-:W-:Y:S01]  /*1c60*/  IMAD.IADD R30, R39, 0x1, R34 ;  /* 0x00000001271e7824 */ /* 0x000fe200078e0222 */
[----:B------:R-:W-:Y:S01]  /*1c70*/  SHF.L.W.U32.HI R40, R40, 0x8, R40 ;  /* 0x0000000828287819 */ /* 0x000fe20000010e28 */
[----:B------:R-:W-:Y:S01]  /*1c80*/  IMAD.IADD R22, R22, 0x1, R13 ;  /* 0x0000000116167824 */ /* 0x000fe200078e020d */
[----:B------:R-:W-:-:S02]  /*1c90*/  SHF.L.W.U32.HI R28, R28, 0x8, R28 ;  /* 0x000000081c1c7819 */ /* 0x000fc40000010e1c */
[----:B------:R-:W-:Y:S01]  /*1ca0*/  SHF.L.W.U32.HI R27, R27, 0x8, R27 ;  /* 0x000000081b1b7819 */ /* 0x000fe20000010e1b */
[----:B------:R-:W-:Y:S01]  /*1cb0*/  IMAD.IADD R29, R29, 0x1, R40 ;  /* 0x000000011d1d7824 */ /* 0x000fe200078e0228 */
[----:B------:R-:W-:Y:S01]  /*1cc0*/  LOP3.LUT R40, R40, R31, RZ, 0x3c, !PT ;  /* 0x0000001f28287212 */ /* 0x000fe200078e3cff */
[----:B------:R-:W-:Y:S01]  /*1cd0*/  IMAD.IADD R26, R26, 0x1, R28 ;  /* 0x000000011a1a7824 */ /* 0x000fe200078e021c */
[----:B------:R-:W-:Y:S02]  /*1ce0*/  LOP3.LUT R32, R27, R30, RZ, 0x3c, !PT ;  /* 0x0000001e1b207212 */ /* 0x000fe400078e3cff */
[----:B------:R-:W-:Y:S01]  /*1cf0*/  LOP3.LUT R15, R15, R22, RZ, 0x3c, !PT ;  /* 0x000000160f0f7212 */ /* 0x000fe200078e3cff */
[----:B------:R-:W-:Y:S01]  /*1d00*/  IMAD.IADD R27, R26, 0x1, R5 ;  /* 0x000000011a1b7824 */ /* 0x000fe200078e0205 */
[----:B------:R-:W-:Y:S02]  /*1d10*/  LEA.HI R29, R32, R29, R32, 0x10 ;  /* 0x0000001d201d7211 */ /* 0x000fe400078f8020 */
[----:B------:R-:W-:-:S02]  /*1d20*/  LOP3.LUT R24, R24, R26, RZ, 0x3c, !PT ;  /* 0x0000001a18187212 */ /* 0x000fc400078e3cff */
[----:B------:R-:W-:Y:S02]  /*1d30*/  LOP3.LUT R29, R34, R29, RZ, 0x3c, !PT ;  /* 0x0000001d221d7212 */ /* 0x000fe400078e3cff */
[----:B------:R-:W-:Y:S02]  /*1d40*/  SHF.L.W.U32.HI R24, R24, 0x7, R24 ;  /* 0x0000000718187819 */ /* 0x000fe40000010e18 */
[----:B------:R-:W-:Y:S02]  /*1d50*/  LEA.HI R30, R29, R30, RZ, 0xc ;  /* 0x0000001e1d1e7211 */ /* 0x000fe400078f60ff */
[----:B------:R-:W-:Y:S01]  /*1d60*/  LOP3.LUT R28, R28, R17, RZ, 0x3c, !PT ;  /* 0x000000111c1c7212 */ /* 0x000fe200078e3cff */
[----:B------:R-:W-:Y:S01]  /*1d70*/  IMAD.IADD R29, R24, 0x1, R7 ;  /* 0x00000001181d7824 */ /* 0x000fe200078e0207 */
[----:B------:R-:W-:Y:S02]  /*1d80*/  LEA.HI R40, R40, R41, R40, 0x10 ;  /* 0x0000002928287211 */ /* 0x000fe400078f8028 */
[----:B------:R-:W-:-:S02]  /*1d90*/  SHF.L.W.U32.HI R15, R15, 0x10, R15 ;  /* 0x000000100f0f7819 */ /* 0x000fc40000010e0f */
[----:B------:R-:W-:Y:S02]  /*1da0*/  LOP3.LUT R18, R18, R29, RZ, 0x3c, !PT ;  /* 0x0000001d12127212 */ /* 0x000fe400078e3cff */
[----:B------:R-:W-:Y:S01]  /*1db0*/  SHF.L.W.U32.HI R7, R28, 0x10, R28 ;  /* 0x000000101c077819 */ /* 0x000fe20000010e1c */
[----:B------:R-:W-:Y:S01]  /*1dc0*/  IMAD.IADD R6, R6, 0x1, R15 ;  /* 0x0000000106067824 */ /* 0x000fe200078e020f */
[----:B------:R-:W-:Y:S02]  /*1dd0*/  LOP3.LUT R40, R33, R40, RZ, 0x3c, !PT ;  /* 0x0000002821287212 */ /* 0x000fe400078e3cff */
[----:B------:R-:W-:Y:S02]  /*1de0*/  SHF.L.W.U32.HI R18, R18, 0x10, R18 ;  /* 0x0000001012127819 */ /* 0x000fe40000010e12 */
[----:B------:R-:W-:Y:S01]  /*1df0*/  SHF.L.U32 R19, R36, R25, RZ ;  /* 0x0000001924137219 */ /* 0x000fe200000006ff */
[----:B------:R-:W-:Y:S01]  /*1e00*/  IMAD.IADD R25, R10, 0x1, R7 ;  /* 0x000000010a197824 */ /* 0x000fe200078e0207 */
[----:B------:R-:W-:Y:S01]  /*1e10*/  LEA.HI R40, R40, R31, RZ, 0xc ;  /* 0x0000001f28287211 */ /* 0x000fe200078f60ff */
[----:B------:R-:W-:Y:S01]  /*1e20*/  IMAD.IADD R31, R11, 0x1, R18 ;  /* 0x000000010b1f7824 */ /* 0x000fe200078e0212 */
[----:B------:R-:W-:-:S02]  /*1e30*/  LOP3.LUT R13, R13, R6, RZ, 0x3c, !PT ;  /* 0x000000060d0d7212 */ /* 0x000fc400078e3cff */
[----:B------:R-:W-:Y:S01]  /*1e40*/  LOP3.LUT R12, R12, R25, RZ, 0x3c, !PT ;  /* 0x000000190c0c7212 */ /* 0x000fe200078e3cff */
[----:B------:R-:W-:Y:S01]  /*1e50*/  VIADD R9, R40, UR16 ;  /* 0x0000001028097c36 */ /* 0x000fe20008000000 */
[----:B------:R-:W-:Y:S02]  /*1e60*/  LOP3.LUT R14, R14, R27, RZ, 0x3c, !PT ;  /* 0x0000001b0e0e7212 */ /* 0x000fe400078e3cff */
[----:B------:R-:W-:Y:S02]  /*1e70*/  LOP3.LUT R24, R24, R31, RZ, 0x3c, !PT ;  /* 0x0000001f18187212 */ /* 0x000fe400078e3cff */
[----:B------:R-:W-:Y:S02]  /*1e80*/  SHF.L.W.U32.HI R13, R13, 0xc, R13 ;  /* 0x0000000c0d0d7819 */ /* 0x000fe40000010e0d */
[----:B------:R-:W-:Y:S02]  /*1e90*/  SHF.L.W.U32.HI R12, R12, 0xc, R12 ;  /* 0x0000000c0c0c7819 */ /* 0x000fe40000010e0c */
[----:B------:R-:W-:Y:S01]  /*1ea0*/  SHF.L.W.U32.HI R11, R14, 0xc, R14 ;  /* 0x0000000c0e0b7819 */ /* 0x000fe20000010e0e */
[----:B------:R-:W-:Y:S01]  /*1eb0*/  IMAD.IADD R22, R22, 0x1, R13 ;  /* 0x0000000116167824 */ /* 0x000fe200078e020d */
[----:B------:R-:W-:Y:S01]  /*1ec0*/  SHF.L.W.U32.HI R26, R24, 0xc, R24 ;  /* 0x0000000c181a7819 */ /* 0x000fe20000010e18 */
[----:B------:R-:W-:Y:S01]  /*1ed0*/  IMAD.IADD R10, R17, 0x1, R12 ;  /* 0x00000001110a7824 */ /* 0x000fe200078e020c */
[----:B------:R-:W-:Y:S01]  /*1ee0*/  LOP3.LUT P0, R19, R19, RZ, R4, 0xa0, !PT ;  /* 0x000000ff13137212 */ /* 0x000fe2000780a004 */
[----:B------:R-:W-:Y:S01]  /*1ef0*/  IMAD.IADD R16, R16, 0x1, R11 ;  /* 0x0000000110107824 */ /* 0x000fe200078e020b */
[----:B------:R-:W-:Y:S01]  /*1f00*/  LOP3.LUT R15, R15, R22, RZ, 0x3c, !PT ;  /* 0x000000160f0f7212 */ /* 0x000fe200078e3cff */
[----:B------:R-:W-:Y:S01]  /*1f10*/  IMAD.IADD R29, R29, 0x1, R26 ;  /* 0x000000011d1d7824 */ /* 0x000fe200078e021a */
[----:B------:R-:W-:-:S02]  /*1f20*/  LOP3.LUT R7, R7, R10, RZ, 0x3c, !PT ;  /* 0x0000000a07077212 */ /* 0x000fc400078e3cff */
[----:B------:R-:W-:Y:S02]  /*1f30*/  LOP3.LUT R5, R5, R16, RZ, 0x3c, !PT ;  /* 0x0000001005057212 */ /* 0x000fe400078e3cff */
[----:B------:R-:W-:Y:S02]  /*1f40*/  LOP3.LUT R17, R18, R29, RZ, 0x3c, !PT ;  /* 0x0000001d12117212 */ /* 0x000fe400078e3cff */
[----:B------:R-:W-:Y:S02]  /*1f50*/  SHF.L.W.U32.HI R15, R15, 0x8, R15 ;  /* 0x000000080f0f7819 */ /* 0x000fe40000010e0f */
[----:B------:R-:W-:Y:S01]  /*1f60*/  SHF.L.W.U32.HI R14, R7, 0x8, R7 ;  /* 0x00000008070e7819 */ /* 0x000fe20000010e07 */
[----:B------:R-:W-:Y:S01]  /*1f70*/  @P0 VIADD R9, R30, UR17 ;  /* 0x000000111e090c36 */ /* 0x000fe20008000000 */
[----:B------:R-:W-:Y:S01]  /*1f80*/  SHF.L.W.U32.HI R18, R5, 0x8, R5 ;  /* 0x0000000805127819 */ /* 0x000fe20000010e05 */
[----:B------:R-:W-:Y:S01]  /*1f90*/  IMAD.IADD R6, R6, 0x1, R15 ;  /* 0x0000000106067824 */ /* 0x000fe200078e020f */
[----:B------:R-:W-:Y:S01]  /*1fa0*/  SHF.L.W.U32.HI R28, R17, 0x8, R17 ;  /* 0x00000008111c7819 */ /* 0x000fe20000010e11 */
[----:B------:R-:W-:Y:S01]  /*1fb0*/  IMAD.IADD R25, R25, 0x1, R14 ;  /* 0x0000000119197824 */ /* 0x000fe200078e020e */
[----:B------:R-:W-:Y:S01]  /*1fc0*/  ISETP.NE.AND P3, PT, R19, RZ, PT ;  /* 0x000000ff1300720c */ /* 0x000fe20003f65270 */
[----:B------:R-:W-:Y:S01]  /*1fd0*/  IMAD.IADD R24, R27, 0x1, R18 ;  /* 0x000000011b187824 */ /* 0x000fe200078e0212 */
[----:B------:R-:W-:Y:S01]  /*1fe0*/  LOP3.LUT R13, R13, R6, RZ, 0x3c, !PT ;  /* 0x000000060d0d7212 */ /* 0x000fe200078e3cff */
[----:B------:R-:W-:Y:S01]  /*1ff0*/  IMAD.IADD R31, R31, 0x1, R28 ;  /* 0x000000011f1f7824 */ /* 0x000fe200078e021c */
[----:B------:R-:W-:-:S02]  /*2000*/  LOP3.LUT R12, R12, R25, RZ, 0x3c, !PT ;  /* 0x000000190c0c7212 */ /* 0x000fc400078e3cff */
        /* <DEDUP_REMOVED lines=8> */
[----:B------:R-:W-:Y:S01]  /*2090*/  LOP3.LUT R9, R9, 0x1, RZ, 0xc0, !PT ;  /* 0x0000000109097812 */ /* 0x000fe200078ec0ff */
        /* <DEDUP_REMOVED lines=8> */
[----:B------:R-:W-:Y:S02]  /*2120*/  SHF.L.W.U32.HI R26, R15, 0x10, R15 ;  /* 0x000000100f1a7819 */ /* 0x000fe40000010e0f */
[----:B------:R-:W-:Y:S01]  /*2130*/  SHF.L.W.U32.HI R15, R14, 0x10, R14 ;  /* 0x000000100e0f7819 */ /* 0x000fe20000010e0e */
[----:B------:R-:W-:-:S02]  /*2140*/  IMAD.IADD R14, R31, 0x1, R18 ;  /* 0x000000011f0e7824 */ /* 0x000fc400078e0212 */
[----:B------:R-:W-:Y:S02]  /*2150*/  IMAD.IADD R31, R6, 0x1, R29 ;  /* 0x00000001061f7824 */ /* 0x000fe400078e021d */
[----:B------:R-:W-:Y:S01]  /*2160*/  IMAD.IADD R28, R25, 0x1, R26 ;  /* 0x00000001191c7824 */ /* 0x000fe200078e021a */
[----:B------:R-:W-:Y:S01]  /*2170*/  LOP3.LUT R13, R13, R14, RZ, 0x3c, !PT ;  /* 0x0000000e0d0d7212 */ /* 0x000fe200078e3cff */
[----:B------:R-:W-:Y:S01]  /*2180*/  IMAD.IADD R24, R24, 0x1, R15 ;  /* 0x0000000118187824 */ /* 0x000fe200078e020f */
[----:B------:R-:W-:Y:S02]  /*2190*/  LOP3.LUT R6, R12, R31, RZ, 0x3c, !PT ;  /* 0x0000001f0c067212 */ /* 0x000fe400078e3cff */
[----:B------:R-:W-:Y:S02]  /*21a0*/  LOP3.LUT R11, R11, R28, RZ, 0x3c, !PT ;  /* 0x0000001c0b0b7212 */ /* 0x000fe400078e3cff */
[----:B------:R-:W-:Y:S02]  /*21b0*/  LOP3.LUT R5, R5, R24, RZ, 0x3c, !PT ;  /* 0x0000001805057212 */ /* 0x000fe400078e3cff */
[----:B------:R-:W-:-:S02]  /*21c0*/  SHF.L.W.U32.HI R12, R13, 0xc, R13 ;  /* 0x0000000c0d0c7819 */ /* 0x000fc40000010e0d */
[----:B------:R-:W-:Y:S02]  /*21d0*/  SHF.L.W.U32.HI R16, R6, 0xc, R6 ;  /* 0x0000000c06107819 */ /* 0x000fe40000010e06 */
[----:B------:R-:W-:Y:S01]  /*21e0*/  SHF.L.W.U32.HI R13, R11, 0xc, R11 ;  /* 0x0000000c0b0d7819 */ /* 0x000fe20000010e0b */
[----:B------:R-:W-:Y:S01]  /*21f0*/  IMAD.IADD R17, R17, 0x1, R12 ;  /* 0x0000000111117824 */ /* 0x000fe200078e020c */
[----:B------:R-:W-:Y:S01]  /*2200*/  SHF.L.W.U32.HI R6, R5, 0xc, R5 ;  /* 0x0000000c05067819 */ /* 0x000fe20000010e05 */
[----:B------:R-:W-:Y:S02]  /*2210*/  IMAD.IADD R22, R27, 0x1, R16 ;  /* 0x000000011b167824 */ /* 0x000fe400078e0210 */
        /* <DEDUP_REMOVED lines=30> */
[----:B------:R-:W-:Y:S02]  /*2400*/  SHF.L.W.U32.HI R12, R27, 0x10, R27 ;  /* 0x000000101b0c7819 */ /* 0x000fe40000010e1b */
[----:B------:R-:W-:Y:S02]  /*2410*/  SHF.L.W.U32.HI R15, R15, 0x10, R15 ;  /* 0x000000100f0f7819 */ /* 0x000fe40000010e0f */
[----:B------:R-:W-:Y:S02]  /*2420*/  SHF.L.W.U32.HI R18, R7, 0x10, R7 ;  /* 0x0000001007127819 */ /* 0x000fe40000010e07 */
[----:B------:R-:W-:Y:S01]  /*2430*/  SHF.L.W.U32.HI R30, R14, 0x10, R14 ;  /* 0x000000100e1e7819 */ /* 0x000fe20000010e0e */
[----:B------:R-:W-:Y:S02]  /*2440*/  IMAD.IADD R14, R31, 0x1, R12 ;  /* 0x000000011f0e7824 */ /* 0x000fe400078e020c */
        /* <DEDUP_REMOVED lines=208> */
[----:B------:R-:W-:Y:S01]  /*3150*/  LOP3.LUT R15, R15, R6, RZ, 0x3c, !PT ;  /* 0x000000060f0f7212 */ /* 0x000fe200078e3cff */
[----:B------:R-:W-:Y:S01]  /*3160*/  VIADD R5, R5, UR16 ;  /* 0x0000001005057c36 */ /* 0x000fe20008000000 */
[----:B------:R-:W-:Y:S01]  /*3170*/  LOP3.LUT R17, R24, R7, RZ, 0x3c, !PT ;  /* 0x0000000718117212 */ /* 0x000fe200078e3cff */
[----:B------:R-:W-:Y:S01]  /*3180*/  VIADD R6, R6, UR17 ;  /* 0x0000001106067c36 */ /* 0x000fe20008000000 */
[----:B------:R-:W-:Y:S01]  /*3190*/  LOP3.LUT R22, R25, R16, RZ, 0x3c, !PT ;  /* 0x0000001019167212 */ /* 0x000fe200078e3cff */
[----:B------:R-:W-:Y:S01]  /*31a0*/  VIADD R7, R7, UR18 ;  /* 0x0000001207077c36 */ /* 0x000fe20008000000 */
[----:B------:R-:W-:Y:S01]  /*31b0*/  LEA.HI R12, R11, R12, R11, 0x8 ;  /* 0x0000000c0b0c7211 */ /* 0x000fe200078f400b */
[----:B------:R-:W-:Y:S01]  /*31c0*/  VIADD R10, R16, UR19 ;  /* 0x00000013100a7c36 */ /* 0x000fe20008000000 */
[----:B------:R-:W-:-:S02]  /*31d0*/  LEA.HI R15, R15, R30, R15, 0x8 ;  /* 0x0000001e0f0f7211 */ /* 0x000fc400078f400f */
[----:B------:R-:W-:Y:S02]  /*31e0*/  LEA.HI R26, R17, R26, R17, 0x8 ;  /* 0x0000001a111a7211 */ /* 0x000fe400078f4011 */
[----:B------:R-:W-:Y:S01]  /*31f0*/  LEA.HI R27, R22, R27, R22, 0x8 ;  /* 0x0000001b161b7211 */ /* 0x000fe200078f4016 */
[----:B------:R-:W-:Y:S01]  /*3200*/  VIADD R22, R8, 0xfffffffe ;  /* 0xfffffffe08167836 */ /* 0x000fe20000000000 */
[----:B------:R-:W-:Y:S02]  /*3210*/  LOP3.LUT R13, R13, R12, RZ, 0x3c, !PT ;  /* 0x0000000c0d0d7212 */ /* 0x000fe400078e3cff */
[----:B------:R-:W-:Y:S02]  /*3220*/  LOP3.LUT R14, R14, R15, RZ, 0x3c, !PT ;  /* 0x0000000f0e0e7212 */ /* 0x000fe400078e3cff */
[----:B------:R-:W-:Y:S02]  /*3230*/  LOP3.LUT R29, R29, R26, RZ, 0x3c, !PT ;  /* 0x0000001a1d1d7212 */ /* 0x000fe400078e3cff */
[----:B------:R-:W-:-:S02]  /*3240*/  LOP3.LUT R18, R18, R27, RZ, 0x3c, !PT ;  /* 0x0000001b12127212 */ /* 0x000fc400078e3cff */
[----:B------:R-:W-:Y:S02]  /*3250*/  ISETP.NE.AND P2, PT, R22, -0x1, PT ;  /* 0xffffffff1600780c */ /* 0x000fe40003f45270 */
[----:B------:R-:W-:Y:S02]  /*3260*/  LEA.HI R11, R13, R2, R13, 0x7 ;  /* 0x000000020d0b7211 */ /* 0x000fe400078f380d */
[----:B------:R-:W-:Y:S02]  /*3270*/  LEA.HI R8, R14, R23, R14, 0x7 ;  /* 0x000000170e087211 */ /* 0x000fe400078f380e */
[----:B------:R-:W-:Y:S02]  /*3280*/  LEA.HI R29, R29, R20, R29, 0x7 ;  /* 0x000000141d1d7211 */ /* 0x000fe400078f381d */
[----:B------:R-:W-:Y:S01]  /*3290*/  LEA.HI R18, R18, R21, R18, 0x7 ;  /* 0x0000001512127211 */ /* 0x000fe200078f3812 */
[----:B------:R-:W-:Y:S06]  /*32a0*/  @P1 BRA `(.L_x_9) ;  /* 0x0000000000781947 */ /* 0x000fec0003800000 */
[----:B------:R-:W0:Y:S01]  /*32b0*/  LDCU.64 UR14, c[0x0][0x388] ;  /* 0x00007100ff0e77ac */ /* 0x000e220008000a00 */
[----:B------:R-:W-:Y:S01]  /*32c0*/  IMAD.MOV.U32 R12, RZ, RZ, 0x1a4 ;  /* 0x000001a4ff0c7424 */ /* 0x000fe200078e00ff */
[----:B------:R-:W-:Y:S01]  /*32d0*/  ISETP.NE.AND P0, PT, R19, RZ, PT ;  /* 0x000000ff1300720c */ /* 0x000fe20003f05270 */
[----:B------:R-:W-:Y:S02]  /*32e0*/  IMAD.U32 R14, RZ, RZ, UR5 ;  /* 0x00000005ff0e7e24 */ /* 0x000fe4000f8e00ff */
[----:B------:R-:W-:Y:S01]  /*32f0*/  IMAD.U32 R15, RZ, RZ, UR6 ;  /* 0x00000006ff0f7e24 */ /* 0x000fe2000f8e00ff */
[----:B------:R-:W-:-:S04]  /*3300*/  SEL R12, R12, 0x1bd, !P0 ;  /* 0x000001bd0c0c7807 */ /* 0x000fc80004000000 */
[----:B------:R-:W2:Y:S04]  /*3310*/  LDG.E.CONSTANT R2, desc[UR12][R14.64+-0xc] ;  /* 0xfffff40c0e027981 */ /* 0x000ea8000c1e9900 */
[----:B------:R-:W3:Y:S01]  /*3320*/  LDG.E.CONSTANT R19, desc[UR12][R14.64+-0x8] ;  /* 0xfffff80c0e137981 */ /* 0x000ee2000c1e9900 */
[----:B0-----:R-:W-:-:S03]  /*3330*/  IADD3 R12, P1, PT, R12, UR14, RZ ;  /* 0x0000000e0c0c7c10 */ /* 0x001fc6000ff3e0ff */
[----:B------:R-:W4:Y:S02]  /*3340*/  LDG.E.CONSTANT R20, desc[UR12][R14.64+-0x4] ;  /* 0xfffffc0c0e147981 */ /* 0x000f24000c1e9900 */
[----:B------:R-:W-:Y:S02]  /*3350*/  IMAD.X R13, RZ, RZ, UR15, P1 ;  /* 0x0000000fff0d7e24 */ /* 0x000fe400088e06ff */
[----:B------:R-:W5:Y:S04]  /*3360*/  LDG.E.CONSTANT R21, desc[UR12][R14.64] ;  /* 0x0000000c0e157981 */ /* 0x000f68000c1e9900 */
[----:B------:R-:W5:Y:S01]  /*3370*/  LDG.E.U8.CONSTANT R12, desc[UR12][R12.64] ;  /* 0x0000000c0c0c7981 */ /* 0x000f62000c1e9100 */
[----:B------:R-:W-:Y:S02]  /*3380*/  SEL R17, R5, R18, !P0 ;  /* 0x0000001205117207 */ /* 0x000fe40004000000 */
[----:B------:R-:W-:-:S02]  /*3390*/  SEL R16, R6, R11, !P0 ;  /* 0x0000000b06107207 */ /* 0x000fc40004000000 */
[----:B--2---:R-:W-:Y:S02]  /*33a0*/  LOP3.LUT R2, R17, R2, RZ, 0x3c, !PT ;  /* 0x0000000211027212 */ /* 0x004fe400078e3cff */
[----:B------:R-:W-:Y:S02]  /*33b0*/  SEL R17, R7, R8, !P0 ;  /* 0x0000000807117207 */ /* 0x000fe40004000000 */
[----:B------:R-:W-:Y:S02]  /*33c0*/  SEL R5, R2, R5, !P0 ;  /* 0x0000000502057207 */ /* 0x000fe40004000000 */
[----:B------:R-:W-:Y:S02]  /*33d0*/  SEL R18, R18, R2, !P0 ;  /* 0x0000000212127207 */ /* 0x000fe40004000000 */
[----:B------:R-:W-:Y:S02]  /*33e0*/  SEL R2, R10, R29, !P0 ;  /* 0x0000001d0a027207 */ /* 0x000fe40004000000 */
[----:B---3--:R-:W-:-:S02]  /*33f0*/  LOP3.LUT R16, R16, R19, RZ, 0x3c, !PT ;  /* 0x0000001310107212 */ /* 0x008fc400078e3cff */
[----:B----4-:R-:W-:Y:S02]  /*3400*/  LOP3.LUT R17, R17, R20, RZ, 0x3c, !PT ;  /* 0x0000001411117212 */ /* 0x010fe400078e3cff */
[----:B-----5:R-:W-:Y:S02]  /*3410*/  LOP3.LUT R2, R2, R21, RZ, 0x3c, !PT ;  /* 0x0000001502027212 */ /* 0x020fe400078e3cff */
[----:B------:R-:W-:Y:S02]  /*3420*/  SEL R6, R16, R6, !P0 ;  /* 0x0000000610067207 */ /* 0x000fe40004000000 */
[----:B------:R-:W-:Y:S02]  /*3430*/  SEL R11, R11, R16, !P0 ;  /* 0x000000100b0b7207 */ /* 0x000fe40004000000 */
[----:B------:R-:W-:Y:S02]  /*3440*/  LOP3.LUT R9, R12, R9, RZ, 0x3c, !PT ;  /* 0x000000090c097212 */ /* 0x000fe400078e3cff */
[----:B------:R-:W-:-:S02]  /*3450*/  SEL R7, R17, R7, !P0 ;  /* 0x0000000711077207 */ /* 0x000fc40004000000 */
[----:B------:R-:W-:Y:S02]  /*3460*/  SEL R8, R8, R17, !P0 ;  /* 0x0000001108087207 */ /* 0x000fe40004000000 */
[----:B------:R-:W-:Y:S02]  /*3470*/  SEL R10, R2, R10, !P0 ;  /* 0x0000000a020a7207 */ /* 0x000fe40004000000 */
[----:B------:R-:W-:-:S07]  /*3480*/  SEL R29, R29, R2, !P0 ;  /* 0x000000021d1d7207 */ /* 0x000fce0004000000 */
.L_x_9:
[----:B------:R-:W-:Y:S02]  /*3490*/  SEL R21, R5, R18, !P3 ;  /* 0x0000001205157207 */ /* 0x000fe40005800000 */
[----:B------:R-:W-:Y:S02]  /*34a0*/  SEL R2, R6, R11, !P3 ;  /* 0x0000000b06027207 */ /* 0x000fe40005800000 */
[----:B------:R-:W-:Y:S02]  /*34b0*/  SEL R23, R7, R8, !P3 ;  /* 0x0000000807177207 */ /* 0x000fe40005800000 */
[----:B------:R-:W-:Y:S01]  /*34c0*/  SEL R20, R10, R29, !P3 ;  /* 0x0000001d0a147207 */ /* 0x000fe20005800000 */
[----:B------:R-:W-:Y:S06]  /*34d0*/  @!P2 BRA `(.L_x_8) ;  /* 0x0000002c007ca947 */ /* 0x000fec0003800000 */
[----:B------:R-:W-:Y:S02]  /*34e0*/  IMAD.MOV.U32 R5, RZ, RZ, R22 ;  /* 0x000000ffff057224 */ /* 0x000fe400078e0016 */
[----:B------:R-:W-:Y:S02]  /*34f0*/  IMAD.U32 R6, RZ, RZ, UR4 ;  /* 0x00000004ff067e24 */ /* 0x000fe4000f8e00ff */
[----:B------:R-:W-:Y:S02]  /*3500*/  IMAD.U32 R32, RZ, RZ, UR7 ;  /* 0x00000007ff207e24 */ /* 0x000fe4000f8e00ff */
[----:B------:R-:W-:Y:S02]  /*3510*/  IMAD.U32 R8, RZ, RZ, UR8 ;  /* 0x00000008ff087e24 */ /* 0x000fe4000f8e00ff */
[----:B------:R-:W-:-:S07]  /*3520*/  IMAD.U32 R7, RZ, RZ, UR9 ;  /* 0x00000009ff077e24 */ /* 0x000fce000f8e00ff */
.L_x_12:
[----:B------:R-:W0:Y:S01]  /*3530*/  LDCU.128 UR16, c[0x3][URZ] ;  /* 0x00c00000ff1077ac */ /* 0x000e220008000c00 */
[----:B------:R-:W-:Y:S01]  /*3540*/  LOP3.LUT R9, R9, 0xff, RZ, 0xc0, !PT ;  /* 0x000000ff09097812 */ /* 0x000fe200078ec0ff */
[----:B------:R-:W-:Y:S03]  /*3550*/  BSSY.RECONVERGENT B1, `(.L_x_10) ;  /* 0x00002ce000017945 */ /* 0x000fe60003800200 */
[----:B------:R-:W-:Y:S01]  /*3560*/  ISETP.NE.AND P2, PT, R9, 0x1, PT ;  /* 0x000000010900780c */ /* 0x000fe20003f45270 */
[----:B0-----:R-:W-:Y:S02]  /*3570*/  VIADD R24, R21, UR16 ;  /* 0x0000001015187c36 */ /* 0x001fe40008000000 */
[----:B------:R-:W-:Y:S02]  /*3580*/  VIADD R10, R2, UR17 ;  /* 0x00000011020a7c36 */ /* 0x000fe40008000000 */
[----:B------:R-:W-:Y:S01]  /*3590*/  VIADD R17, R23, UR18 ;  /* 0x0000001217117c36 */ /* 0x000fe20008000000 */
[----:B------:R-:W-:Y:S01]  /*35a0*/  LOP3.LUT R11, R24, 0x1, RZ, 0x3c, !PT ;  /* 0x00000001180b7812 */ /* 0x000fe200078e3cff */
[----:B------:R-:W-:-:S03]  /*35b0*/  VIADD R19, R20, UR19 ;  /* 0x0000001314137c36 */ /* 0x000fc60008000000 */
        /* <DEDUP_REMOVED lines=8> */
[----:B------:R-:W-:-:S03]  /*3640*/  IMAD.IADD R27, R22, 0x1, R20 ;  /* 0x00000001161b7824 */ /* 0x000fc600078e0214 */
[----:B------:R-:W-:Y:S02]  /*3650*/  SHF.L.W.U32.HI R29, R9, 0xc, R9 ;  /* 0x0000000c091d7819 */ /* 0x000fe40000010e09 */
[----:B------:R-:W-:Y:S02]  /*3660*/  LOP3.LUT R9, R2, R13, RZ, 0x3c, !PT ;  /* 0x0000000d02097212 */ /* 0x000fe400078e3cff */
[----:B------:R-:W-:Y:S01]  /*3670*/  LOP3.LUT R18, R23, R15, RZ, 0x3c, !PT ;  /* 0x0000000f17127212 */ /* 0x000fe200078e3cff */
[----:B------:R-:W-:Y:S01]  /*3680*/  IMAD.IADD R16, R24, 0x1, R29 ;  /* 0x0000000118107824 */ /* 0x000fe200078e021d */
[----:B------:R-:W-:Y:S02]  /*3690*/  SHF.L.W.U32.HI R14, R9, 0xc, R9 ;  /* 0x0000000c090e7819 */ /* 0x000fe40000010e09 */
[----:B------:R-:W-:Y:S02]  /*36a0*/  SHF.L.W.U32.HI R25, R18, 0xc, R18 ;  /* 0x0000000c12197819 */ /* 0x000fe40000010e12 */
[----:B------:R-:W-:Y:S01]  /*36b0*/  LOP3.LUT R9, R26, R16, RZ, 0x3c, !PT ;  /* 0x000000101a097212 */ /* 0x000fe200078e3cff */
[----:B------:R-:W-:Y:S01]  /*36c0*/  IMAD.IADD R18, R10, 0x1, R14 ;  /* 0x000000010a127824 */ /* 0x000fe200078e020e */
[----:B------:R-:W-:Y:S01]  /*36d0*/  LOP3.LUT R10, R20, R27, RZ, 0x3c, !PT ;  /* 0x0000001b140a7212 */ /* 0x000fe200078e3cff */
[----:B------:R-:W-:Y:S01]  /*36e0*/  IMAD.IADD R17, R17, 0x1, R25 ;  /* 0x0000000111117824 */ /* 0x000fe200078e0219 */
[----:B------:R-:W-:-:S02]  /*36f0*/  SHF.L.W.U32.HI R9, R9, 0x8, R9 ;  /* 0x0000000809097819 */ /* 0x000fc40000010e09 */
[----:B------:R-:W-:Y:S02]  /*3700*/  LOP3.LUT R11, R11, R18, RZ, 0x3c, !PT ;  /* 0x000000120b0b7212 */ /* 0x000fe400078e3cff */
[----:B------:R-:W-:Y:S01]  /*3710*/  SHF.L.W.U32.HI R30, R10, 0xc, R10 ;  /* 0x0000000c0a1e7819 */ /* 0x000fe20000010e0a */
[----:B------:R-:W-:Y:S01]  /*3720*/  IMAD.IADD R26, R28, 0x1, R9 ;  /* 0x000000011c1a7824 */ /* 0x000fe200078e0209 */
[----:B------:R-:W-:Y:S02]  /*3730*/  LOP3.LUT R12, R12, R17, RZ, 0x3c, !PT ;  /* 0x000000110c0c7212 */ /* 0x000fe400078e3cff */
[----:B------:R-:W-:Y:S01]  /*3740*/  SHF.L.W.U32.HI R28, R11, 0x8, R11 ;  /* 0x000000080b1c7819 */ /* 0x000fe20000010e0b */
[----:B------:R-:W-:Y:S01]  /*3750*/  IMAD.IADD R19, R19, 0x1, R30 ;  /* 0x0000000113137824 */ /* 0x000fe200078e021e */
        /* <DEDUP_REMOVED lines=67> */
[----:B------:R-:W-:Y:S02]  /*3b90*/  SHF.L.W.U32.HI R36, R36, 0x7, R36 ;  /* 0x0000000724247819 */ /* 0x000fe40000010e24 */
[----:B------:R-:W-:Y:S01]  /*3ba0*/  LOP3.LUT R41, R28, R31, RZ, 0x3c, !PT ;  /* 0x0000001f1c297212 */ /* 0x000fe200078e3cff */
[----:B------:R-:W-:Y:S01]  /*3bb0*/  IMAD.IADD R28, R40, 0x1, R39 ;  /* 0x00000001281c7824 */ /* 0x000fe200078e0227 */
        /* <DEDUP_REMOVED lines=213> */
[----:B------:R-:W-:Y:S01]  /*4910*/  LOP3.LUT R29, R29, R46, RZ, 0x3c, !PT ;  /* 0x0000002e1d1d7212 */ /* 0x000fe200078e3cff */
[----:B------:R-:W-:Y:S01]  /*4920*/  IMAD.IADD R26, R24, 0x1, R35 ;  /* 0x00000001181a7824 */ /* 0x000fe200078e0223 */
[----:B------:R-:W-:Y:S02]  /*4930*/  LEA.HI R41, R38, R41, R38, 0x8 ;  /* 0x0000002926297211 */ /* 0x000fe400078f4026 */
[----:B------:R-:W-:Y:S02]  /*4940*/  LEA.HI R29, R29, R44, R29, 0x8 ;  /* 0x0000002c1d1d7211 */ /* 0x000fe400078f401d */
[----:B------:R-:W-:Y:S02]  /*4950*/  LEA.HI R40, R43, R40, R43, 0xc ;  /* 0x000000282b287211 */ /* 0x000fe400078f602b */
[----:B------:R-:W-:-:S02]  /*4960*/  LOP3.LUT R41, R42, R41, RZ, 0x3c, !PT ;  /* 0x000000292a297212 */ /* 0x000fc400078e3cff */
[----:B------:R-:W-:Y:S02]  /*4970*/  LOP3.LUT R28, R28, R29, RZ, 0x3c, !PT ;  /* 0x0000001d1c1c7212 */ /* 0x000fe400078e3cff */
[----:B------:R-:W-:Y:S02]  /*4980*/  LEA.HI R30, R37, R30, R37, 0xc ;  /* 0x0000001e251e7211 */ /* 0x000fe400078f6025 */
[----:B------:R-:W-:Y:S02]  /*4990*/  LOP3.LUT R40, R27, R40, RZ, 0x3c, !PT ;  /* 0x000000281b287212 */ /* 0x000fe400078e3cff */
[----:B------:R-:W-:Y:S02]  /*49a0*/  SHF.L.W.U32.HI R41, R41, 0x7, R41 ;  /* 0x0000000729297819 */ /* 0x000fe40000010e29 */
[----:B------:R-:W-:Y:S02]  /*49b0*/  SHF.L.W.U32.HI R28, R28, 0x7, R28 ;  /* 0x000000071c1c7819 */ /* 0x000fe40000010e1c */
[----:B------:R-:W-:Y:S01]  /*49c0*/  LOP3.LUT R36, R36, R26, RZ, 0x3c, !PT ;  /* 0x0000001a24247212 */ /* 0x000fe200078e3cff */
[----:B------:R-:W-:Y:S01]  /*49d0*/  IMAD.IADD R37, R30, 0x1, R41 ;  /* 0x000000011e257824 */ /* 0x000fe200078e0229 */
[----:B------:R-:W-:Y:S01]  /*49e0*/  LOP3.LUT R31, R31, R30, RZ, 0x3c, !PT ;  /* 0x0000001e1f1f7212 */ /* 0x000fe200078e3cff */
[----:B------:R-:W-:Y:S01]  /*49f0*/  IMAD.IADD R30, R33, 0x1, R28 ;  /* 0x00000001211e7824 */ /* 0x000fe200078e021c */
[----:B------:R-:W-:-:S02]  /*4a00*/  SHF.L.W.U32.HI R40, R40, 0x8, R40 ;  /* 0x0000000828287819 */ /* 0x000fc40000010e28 */
[----:B------:R-:W-:Y:S01]  /*4a10*/  SHF.L.W.U32.HI R27, R36, 0x8, R36 ;  /* 0x00000008241b7819 */ /* 0x000fe20000010e24 */
[----:B------:R-:W-:Y:S01]  /*4a20*/  IMAD.MOV.U32 R36, RZ, RZ, 0x1 ;  /* 0x00000001ff247424 */ /* 0x000fe200078e00ff */
[----:B------:R-:W-:Y:S01]  /*4a30*/  SHF.L.W.U32.HI R31, R31, 0x8, R31 ;  /* 0x000000081f1f7819 */ /* 0x000fe20000010e1f */
[----:B------:R-:W-:Y:S01]  /*4a40*/  IMAD.IADD R25, R25, 0x1, R40 ;  /* 0x0000000119197824 */ /* 0x000fe200078e0228 */
[----:B------:R-:W-:Y:S01]  /*4a50*/  LOP3.LUT R40, R40, R37, RZ, 0x3c, !PT ;  /* 0x0000002528287212 */ /* 0x000fe200078e3cff */
[----:B------:R-:W-:Y:S01]  /*4a60*/  IMAD.IADD R34, R34, 0x1, R27 ;  /* 0x0000000122227824 */ /* 0x000fe200078e021b */
[----:B------:R-:W-:Y:S02]  /*4a70*/  LOP3.LUT R24, R31, R30, RZ, 0x3c, !PT ;  /* 0x0000001e1f187212 */ /* 0x000fe400078e3cff */
[----:B------:R-:W-:Y:S02]  /*4a80*/  LEA.HI R40, R40, R29, R40, 0x10 ;  /* 0x0000001d28287211 */ /* 0x000fe400078f8028 */
[----:B------:R-:W-:Y:S01]  /*4a90*/  SHF.L.U32 R29, R36, R5, RZ ;  /* 0x00000005241d7219 */ /* 0x000fe200000006ff */
[----:B------:R-:W-:Y:S01]  /*4aa0*/  VIADD R5, R5, 0xffffffff ;  /* 0xffffffff05057836 */ /* 0x000fe20000000000 */
[----:B------:R-:W-:-:S02]  /*4ab0*/  LEA.HI R25, R24, R25, R24, 0x10 ;  /* 0x0000001918197211 */ /* 0x000fc400078f8018 */
[----:B------:R-:W-:Y:S02]  /*4ac0*/  LOP3.LUT R35, R35, R34, RZ, 0x3c, !PT ;  /* 0x0000002223237212 */ /* 0x000fe400078e3cff */
[----:B------:R-:W-:Y:S02]  /*4ad0*/  LOP3.LUT P0, R24, R29, RZ, R4, 0xa0, !PT ;  /* 0x000000ff1d187212 */ /* 0x000fe4000780a004 */
[----:B------:R-:W-:Y:S01]  /*4ae0*/  LOP3.LUT R29, R28, R25, RZ, 0x3c, !PT ;  /* 0x000000191c1d7212 */ /* 0x000fe200078e3cff */
[----:B------:R-:W-:Y:S01]  /*4af0*/  IMAD.IADD R25, R26, 0x1, R15 ;  /* 0x000000011a197824 */ /* 0x000fe200078e020f */
[----:B------:R-:W-:Y:S02]  /*4b00*/  SHF.L.W.U32.HI R28, R35, 0x7, R35 ;  /* 0x00000007231c7819 */ /* 0x000fe40000010e23 */
[----:B------:R-:W-:Y:S02]  /*4b10*/  LOP3.LUT R40, R41, R40, RZ, 0x3c, !PT ;  /* 0x0000002829287212 */ /* 0x000fe400078e3cff */
[----:B------:R-:W-:Y:S01]  /*4b20*/  LOP3.LUT R22, R22, R25, RZ, 0x3c, !PT ;  /* 0x0000001916167212 */ /* 0x000fe200078e3cff */
[----:B------:R-:W-:Y:S01]  /*4b30*/  IMAD.IADD R31, R28, 0x1, R19 ;  /* 0x000000011c1f7824 */ /* 0x000fe200078e0213 */
[----:B------:R-:W-:-:S02]  /*4b40*/  LOP3.LUT R26, R27, R18, RZ, 0x3c, !PT ;  /* 0x000000121b1a7212 */ /* 0x000fc400078e3cff */
[----:B------:R-:W-:Y:S02]  /*4b50*/  LEA.HI R40, R40, R37, RZ, 0xc ;  /* 0x0000002528287211 */ /* 0x000fe400078f60ff */
[----:B------:R-:W-:Y:S02]  /*4b60*/  LOP3.LUT R12, R12, R31, RZ, 0x3c, !PT ;  /* 0x0000001f0c0c7212 */ /* 0x000fe400078e3cff */
[----:B------:R-:W-:Y:S01]  /*4b70*/  SHF.L.W.U32.HI R27, R22, 0x10, R22 ;  /* 0x00000010161b7819 */ /* 0x000fe20000010e16 */
[----:B------:R-:W-:Y:S01]  /*4b80*/  VIADD R19, R40, UR16 ;  /* 0x0000001028137c36 */ /* 0x000fe20008000000 */
[----:B------:R-:W-:Y:S02]  /*4b90*/  LEA.HI R29, R29, R30, RZ, 0xc ;  /* 0x0000001e1d1d7211 */ /* 0x000fe400078f60ff */
[----:B------:R-:W-:Y:S02]  /*4ba0*/  SHF.L.W.U32.HI R26, R26, 0x10, R26 ;  /* 0x000000101a1a7819 */ /* 0x000fe40000010e1a */
[----:B------:R-:W-:Y:S01]  /*4bb0*/  SHF.L.W.U32.HI R22, R12, 0x10, R12 ;  /* 0x000000100c167819 */ /* 0x000fe20000010e0c */
[----:B------:R-:W-:-:S02]  /*4bc0*/  IMAD.IADD R12, R10, 0x1, R27 ;  /* 0x000000010a0c7824 */ /* 0x000fc400078e021b */
[----:B------:R-:W-:Y:S01]  /*4bd0*/  @P0 VIADD R19, R29, UR17 ;  /* 0x000000111d130c36 */ /* 0x000fe20008000000 */
[----:B------:R-:W-:Y:S01]  /*4be0*/  ISETP.NE.AND P0, PT, R24, RZ, PT ;  /* 0x000000ff1800720c */ /* 0x000fe20003f05270 */
[----:B------:R-:W-:Y:S01]  /*4bf0*/  IMAD.IADD R13, R13, 0x1, R26 ;  /* 0x000000010d0d7824 */ /* 0x000fe200078e021a */
[----:B------:R-:W-:Y:S01]  /*4c00*/  LOP3.LUT R15, R15, R12, RZ, 0x3c, !PT ;  /* 0x0000000c0f0f7212 */ /* 0x000fe200078e3cff */
[----:B------:R-:W-:Y:S01]  /*4c10*/  IMAD.IADD R29, R34, 0x1, R9 ;  /* 0x00000001221d7824 */ /* 0x000fe200078e0209 */
[----:B------:R-:W-:Y:S01]  /*4c20*/  LOP3.LUT R19, R19, 0x1, RZ, 0xc0, !PT ;  /* 0x0000000113137812 */ /* 0x000fe200078ec0ff */
[----:B------:R-:W-:Y:S01]  /*4c30*/  IMAD.IADD R33, R11, 0x1, R22 ;  /* 0x000000010b217824 */ /* 0x000fe200078e0216 */
[----:B------:R-:W-:Y:S02]  /*4c40*/  LOP3.LUT R10, R14, R13, RZ, 0x3c, !PT ;  /* 0x0000000d0e0a7212 */ /* 0x000fe400078e3cff */
[----:B------:R-:W-:Y:S02]  /*4c50*/  LOP3.LUT R16, R16, R29, RZ, 0x3c, !PT ;  /* 0x0000001d10107212 */ /* 0x000fe400078e3cff */
[----:B------:R-:W-:-:S02]  /*4c60*/  LOP3.LUT R28, R28, R33, RZ, 0x3c, !PT ;  /* 0x000000211c1c7212 */ /* 0x000fc400078e3cff */
        /* <DEDUP_REMOVED lines=110> */
[----:B------:R-:W-:Y:S02]  /*5350*/  SHF.L.W.U32.HI R25, R22, 0x8, R22 ;  /* 0x0000000816197819 */ /* 0x000fe40000010e16 */
[----:B------:R-:W-:Y:S01]  /*5360*/  SHF.L.W.U32.HI R22, R11, 0x8, R11 ;  /* 0x000000080b167819 */ /* 0x000fe20000010e0b */
[----:B------:R-:W-:Y:S02]  /*5370*/  IMAD.IADD R11, R10, 0x1, R13 ;  /* 0x000000010a0b7824 */ /* 0x000fe400078e020d */
        /* <DEDUP_REMOVED lines=192> */
[----:B------:R-:W-:Y:S01]  /*5f80*/  LEA.HI R29, R10, R29, R10, 0x8 ;  /* 0x0000001d0a1d7211 */ /* 0x000fe200078f400a */
[----:B------:R-:W-:Y:S01]  /*5f90*/  IMAD.MOV.U32 R10, RZ, RZ, R8 ;  /* 0x000000ffff0a7224 */ /* 0x000fe200078e0008 */
[----:B------:R-:W-:Y:S01]  /*5fa0*/  LEA.HI R30, R11, R30, R11, 0x8 ;  /* 0x0000001e0b1e7211 */ /* 0x000fe200078f400b */
[----:B------:R-:W-:Y:S01]  /*5fb0*/  IMAD.MOV.U32 R11, RZ, RZ, R7 ;  /* 0x000000ffff0b7224 */ /* 0x000fe200078e0007 */
[----:B------:R-:W-:-:S02]  /*5fc0*/  LEA.HI R25, R22, R25, R22, 0x8 ;  /* 0x0000001916197211 */ /* 0x000fc400078f4016 */
[----:B------:R-:W-:Y:S02]  /*5fd0*/  LOP3.LUT R9, R9, R16, RZ, 0x3c, !PT ;  /* 0x0000001009097212 */ /* 0x000fe400078e3cff */
[----:B------:R-:W-:Y:S02]  /*5fe0*/  LOP3.LUT R26, R26, R29, RZ, 0x3c, !PT ;  /* 0x0000001d1a1a7212 */ /* 0x000fe400078e3cff */
[----:B------:R-:W-:Y:S02]  /*5ff0*/  LOP3.LUT R37, R37, R30, RZ, 0x3c, !PT ;  /* 0x0000001e25257212 */ /* 0x000fe400078e3cff */
[----:B------:R-:W-:Y:S02]  /*6000*/  LOP3.LUT R28, R28, R25, RZ, 0x3c, !PT ;  /* 0x000000191c1c7212 */ /* 0x000fe400078e3cff */
[----:B------:R-:W-:Y:S02]  /*6010*/  LEA.HI R22, R9, R2, R9, 0x7 ;  /* 0x0000000209167211 */ /* 0x000fe400078f3809 */
[----:B------:R-:W-:-:S02]  /*6020*/  LEA.HI R25, R26, R23, R26, 0x7 ;  /* 0x000000171a197211 */ /* 0x000fc400078f381a */
[----:B------:R-:W-:Y:S02]  /*6030*/  IADD3 R8, P1, PT, R10, 0x10, RZ ;  /* 0x000000100a087810 */ /* 0x000fe40007f3e0ff */
[----:B------:R-:W-:Y:S02]  /*6040*/  LEA.HI R26, R37, R20, R37, 0x7 ;  /* 0x00000014251a7211 */ /* 0x000fe400078f3825 */
[----:B------:R-:W-:Y:S02]  /*6050*/  LEA.HI R23, R28, R21, R28, 0x7 ;  /* 0x000000151c177211 */ /* 0x000fe400078f381c */
[----:B------:R-:W-:Y:S01]  /*6060*/  PRMT R9, R19, 0x7610, R9 ;  /* 0x0000761013097816 */ /* 0x000fe20000000009 */
[----:B------:R-:W-:Y:S06]  /*6070*/  @P2 BRA `(.L_x_11) ;  /* 0x00000000006c2947 */ /* 0x000fec0003800000 */
[----:B------:R-:W-:Y:S01]  /*6080*/  IMAD.MOV.U32 R17, RZ, RZ, 0x1a4 ;  /* 0x000001a4ff117424 */ /* 0x000fe200078e00ff */
[----:B------:R-:W-:Y:S01]  /*6090*/  ISETP.NE.AND P2, PT, R24, RZ, PT ;  /* 0x000000ff1800720c */ /* 0x000fe20003f45270 */
[----:B------:R-:W2:Y:S03]  /*60a0*/  LDG.E.CONSTANT R2, desc[UR12][R10.64+-0xc] ;  /* 0xfffff40c0a027981 */ /* 0x000ea6000c1e9900 */
[----:B------:R-:W-:Y:S01]  /*60b0*/  SEL R17, R17, 0x1bd, !P2 ;  /* 0x000001bd11117807 */ /* 0x000fe20005000000 */
[----:B------:R-:W3:Y:S03]  /*60c0*/  LDG.E.CONSTANT R19, desc[UR12][R10.64+-0x8] ;  /* 0xfffff80c0a137981 */ /* 0x000ee6000c1e9900 */
[----:B------:R-:W-:Y:S01]  /*60d0*/  IADD3 R16, P3, PT, R6, R17, RZ ;  /* 0x0000001106107210 */ /* 0x000fe20007f7e0ff */
[----:B------:R-:W4:Y:S04]  /*60e0*/  LDG.E.CONSTANT R21, desc[UR12][R10.64+-0x4] ;  /* 0xfffffc0c0a157981 */ /* 0x000f28000c1e9900 */
[----:B------:R-:W-:Y:S01]  /*60f0*/  IMAD.X R17, RZ, RZ, R32, P3 ;  /* 0x000000ffff117224 */ /* 0x000fe200018e0620 */
[----:B------:R-:W5:Y:S04]  /*6100*/  LDG.E.CONSTANT R20, desc[UR12][R10.64] ;  /* 0x0000000c0a147981 */ /* 0x000f68000c1e9900 */
[----:B------:R-:W5:Y:S01]  /*6110*/  LDG.E.U8.CONSTANT R16, desc[UR12][R16.64] ;  /* 0x0000000c10107981 */ /* 0x000f62000c1e9100 */
[----:B------:R-:W-:-:S02]  /*6120*/  SEL R7, R12, R23, !P2 ;  /* 0x000000170c077207 */ /* 0x000fc40005000000 */
[----:B------:R-:W-:Y:S02]  /*6130*/  SEL R18, R13, R22, !P2 ;  /* 0x000000160d127207 */ /* 0x000fe40005000000 */
[----:B--2---:R-:W-:Y:S02]  /*6140*/  LOP3.LUT R7, R7, R2, RZ, 0x3c, !PT ;  /* 0x0000000207077212 */ /* 0x004fe400078e3cff */
[----:B------:R-:W-:Y:S02]  /*6150*/  SEL R2, R14, R25, !P2 ;  /* 0x000000190e027207 */ /* 0x000fe40005000000 */
[----:B------:R-:W-:Y:S02]  /*6160*/  SEL R12, R7, R12, !P2 ;  /* 0x0000000c070c7207 */ /* 0x000fe40005000000 */
[----:B------:R-:W-:Y:S02]  /*6170*/  SEL R23, R23, R7, !P2 ;  /* 0x0000000717177207 */ /* 0x000fe40005000000 */
[----:B------:R-:W-:-:S02]  /*6180*/  SEL R7, R15, R26, !P2 ;  /* 0x0000001a0f077207 */ /* 0x000fc40005000000 */
[----:B---3--:R-:W-:Y:S02]  /*6190*/  LOP3.LUT R18, R18, R19, RZ, 0x3c, !PT ;  /* 0x0000001312127212 */ /* 0x008fe400078e3cff */
[----:B----4-:R-:W-:Y:S02]  /*61a0*/  LOP3.LUT R21, R2, R21, RZ, 0x3c, !PT ;  /* 0x0000001502157212 */ /* 0x010fe400078e3cff */
[----:B-----5:R-:W-:Y:S02]  /*61b0*/  LOP3.LUT R20, R7, R20, RZ, 0x3c, !PT ;  /* 0x0000001407147212 */ /* 0x020fe400078e3cff */
[----:B------:R-:W-:Y:S02]  /*61c0*/  SEL R13, R18, R13, !P2 ;  /* 0x0000000d120d7207 */ /* 0x000fe40005000000 */
[----:B------:R-:W-:Y:S02]  /*61d0*/  SEL R22, R22, R18, !P2 ;  /* 0x0000001216167207 */ /* 0x000fe40005000000 */
[----:B------:R-:W-:-:S02]  /*61e0*/  LOP3.LUT R9, R16, R9, RZ, 0x3c, !PT ;  /* 0x0000000910097212 */ /* 0x000fc400078e3cff */
[----:B------:R-:W-:Y:S02]  /*61f0*/  SEL R14, R21, R14, !P2 ;  /* 0x0000000e150e7207 */ /* 0x000fe40005000000 */
[----:B------:R-:W-:Y:S02]  /*6200*/  SEL R25, R25, R21, !P2 ;  /* 0x0000001519197207 */ /* 0x000fe40005000000 */
[----:B------:R-:W-:Y:S02]  /*6210*/  SEL R15, R20, R15, !P2 ;  /* 0x0000000f140f7207 */ /* 0x000fe40005000000 */
[----:B------:R-:W-:-:S07]  /*6220*/  SEL R26, R26, R20, !P2 ;  /* 0x000000141a1a7207 */ /* 0x000fce0005000000 */
.L_x_11:
[----:B------:R-:W-:Y:S05]  /*6230*/  BSYNC.RECONVERGENT B1 ;  /* 0x0000000000017941 */ /* 0x000fea0003800200 */
.L_x_10:
[----:B------:R-:W-:Y:S01]  /*6240*/  ISETP.NE.AND P2, PT, R5, -0x1, PT ;  /* 0xffffffff0500780c */ /* 0x000fe20003f45270 */
[----:B------:R-:W-:Y:S01]  /*6250*/  IMAD.X R7, RZ, RZ, R11, P1 ;  /* 0x000000ffff077224 */ /* 0x000fe200008e060b */
[----:B------:R-:W-:Y:S02]  /*6260*/  IADD3 R6, P3, PT, R6, 0x1, RZ ;  /* 0x0000000106067810 */ /* 0x000fe40007f7e0ff */
[----:B------:R-:W-:Y:S02]  /*6270*/  SEL R21, R12, R23, !P0 ;  /* 0x000000170c157207 */ /* 0x000fe40004000000 */
[----:B------:R-:W-:Y:S01]  /*6280*/  SEL R2, R13, R22, !P0 ;  /* 0x000000160d027207 */ /* 0x000fe20004000000 */
[----:B------:R-:W-:Y:S01]  /*6290*/  IMAD.X R32, RZ, RZ, R32, P3 ;  /* 0x000000ffff207224 */ /* 0x000fe200018e0620 */
[----:B------:R-:W-:Y:S02]  /*62a0*/  SEL R23, R14, R25, !P0 ;  /* 0x000000190e177207 */ /* 0x000fe40004000000 */
[----:B------:R-:W-:-:S03]  /*62b0*/  SEL R20, R15, R26, !P0 ;  /* 0x0000001a0f147207 */ /* 0x000fc60004000000 */
[----:B------:R-:W-:Y:S05]  /*62c0*/  @P2 BRA `(.L_x_12) ;  /* 0xffffffd000982947 */ /* 0x000fea000383ffff */
.L_x_8:
[----:B------:R-:W0:Y:S01]  /*62d0*/  LDC.64 R6, c[0x0][0x388] ;  /* 0x0000e200ff067b82 */ /* 0x000e220000000a00 */
[----:B------:R-:W-:-:S04]  /*62e0*/  LOP3.LUT R9, R9, 0xff, RZ, 0xc0, !PT ;  /* 0x000000ff09097812 */ /* 0x000fc800078ec0ff */
[C---:B------:R-:W-:Y:S02]  /*62f0*/  ISETP.NE.AND P0, PT, R9.reuse, 0x1, PT ;  /* 0x000000010900780c */ /* 0x040fe40003f05270 */
[----:B------:R-:W-:Y:S01]  /*6300*/  ISETP.NE.AND P1, PT, R9, 0x1, PT ;  /* 0x000000010900780c */ /* 0x000fe20003f25270 */
[----:B0-----:R-:W2:Y:S10]  /*6310*/  LDG.E.U16.CONSTANT R12, desc[UR12][R6.64+0x1f8] ;  /* 0x0001f80c060c7981 */ /* 0x001eb4000c1e9500 */
[----:B------:R-:W3:Y:S04]  /*6320*/  @!P0 LDG.E.CONSTANT R8, desc[UR12][R6.64+0x1d8] ;  /* 0x0001d80c06088981 */ /* 0x000ee8000c1e9900 */
[----:B------:R-:W4:Y:S04]  /*6330*/  @!P1 LDG.E.CONSTANT R9, desc[UR12][R6.64+0x1dc] ;  /* 0x0001dc0c06099981 */ /* 0x000f28000c1e9900 */
[----:B------:R-:W4:Y:S04]  /*6340*/  @!P1 LDG.E.CONSTANT R10, desc[UR12][R6.64+0x1e0] ;  /* 0x0001e00c060a9981 */ /* 0x000f28000c1e9900 */
[----:B------:R-:W4:Y:S04]  /*6350*/  @!P1 LDG.E.CONSTANT R11, desc[UR12][R6.64+0x1e4] ;  /* 0x0001e40c060b9981 */ /* 0x000f28000c1e9900 */
[----:B------:R0:W5:Y:S04]  /*6360*/  LDG.E.CONSTANT R25, desc[UR12][R6.64+0x1e8] ;  /* 0x0001e80c06197981 */ /* 0x000168000c1e9900 */
[----:B------:R0:W5:Y:S04]  /*6370*/  LDG.E.CONSTANT R22, desc[UR12][R6.64+0x1ec] ;  /* 0x0001ec0c06167981 */ /* 0x000168000c1e9900 */
[----:B------:R0:W5:Y:S04]  /*6380*/  LDG.E.CONSTANT R27, desc[UR12][R6.64+0x1f0] ;  /* 0x0001f00c061b7981 */ /* 0x000168000c1e9900 */
[----:B------:R0:W5:Y:S01]  /*6390*/  LDG.E.CONSTANT R24, desc[UR12][R6.64+0x1f4] ;  /* 0x0001f40c06187981 */ /* 0x000162000c1e9900 */
[----:B--2---:R-:W-:-:S04]  /*63a0*/  PRMT R5, R12, 0x7771, RZ ;  /* 0x000077710c057816 */ /* 0x004fc800000000ff */
[----:B------:R-:W-:Y:S02]  /*63b0*/  ISETP.NE.AND P2, PT, R5, RZ, PT ;  /* 0x000000ff0500720c */ /* 0x000fe40003f45270 */
[----:B---3-5:R-:W-:Y:S02]  /*63c0*/  @!P0 LOP3.LUT R21, R21, R8, RZ, 0x3c, !PT ;  /* 0x0000000815158212 */ /* 0x028fe400078e3cff */
[----:B------:R-:W-:Y:S02]  /*63d0*/  PRMT R8, R12, 0x7770, RZ ;  /* 0x000077700c087816 */ /* 0x000fe400000000ff */
[----:B----4-:R-:W-:Y:S02]  /*63e0*/  @!P1 LOP3.LUT R2, R2, R9, RZ, 0x3c, !PT ;  /* 0x0000000902029212 */ /* 0x010fe400078e3cff */
[----:B------:R-:W-:Y:S02]  /*63f0*/  @!P1 LOP3.LUT R23, R23, R10, RZ, 0x3c, !PT ;  /* 0x0000000a17179212 */ /* 0x000fe400078e3cff */
[----:B------:R-:W-:-:S03]  /*6400*/  @!P1 LOP3.LUT R20, R20, R11, RZ, 0x3c, !PT ;  /* 0x0000000b14149212 */ /* 0x000fc600078e3cff */
[----:B0-----:R-:W-:Y:S05]  /*6410*/  @!P2 BRA `(.L_x_13) ;  /* 0x0000005800b0a947 */ /* 0x001fea0003800000 */
[----:B------:R-:W0:Y:S01]  /*6420*/  LDCU.128 UR16, c[0x3][URZ] ;  /* 0x00c00000ff1077ac */ /* 0x000e220008000c00 */
[----:B------:R-:W-:Y:S02]  /*6430*/  LOP3.LUT R8, R8, 0xff, RZ, 0xc0, !PT ;  /* 0x000000ff08087812 */ /* 0x000fe400078ec0ff */
[----:B------:R-:W-:Y:S02]  /*6440*/  ISETP.NE.AND P2, PT, R5, 0x1, PT ;  /* 0x000000010500780c */ /* 0x000fe40003f45270 */
[----:B------:R-:W-:Y:S01]  /*6450*/  ISETP.NE.AND P1, PT, R8, 0x1, PT ;  /* 0x000000010800780c */ /* 0x000fe20003f25270 */
[----:B0-----:R-:W-:Y:S02]  /*6460*/  VIADD R26, R25, UR16 ;  /* 0x00000010191a7c36 */ /* 0x001fe40008000000 */
[----:B------:R-:W-:Y:S02]  /*6470*/  VIADD R19, R22, UR17 ;  /* 0x0000001116137c36 */ /* 0x000fe40008000000 */
[----:B------:R-:W-:Y:S01]  /*6480*/  VIADD R10, R27, UR18 ;  /* 0x000000121b0a7c36 */ /* 0x000fe20008000000 */
[----:B------:R-:W-:Y:S01]  /*6490*/  LOP3.LUT R9, R26, 0x1, RZ, 0x3c, !PT ;  /* 0x000000011a097812 */ /* 0x000fe200078e3cff */
[----:B------:R-:W-:Y:S01]  /*64a0*/  VIADD R15, R24, UR19 ;  /* 0x00000013180f7c36 */ /* 0x000fe20008000000 */
[----:B------:R-:W-:-:S02]  /*64b0*/  SHF.L.W.U32.HI R8, R19, 0x10, R19 ;  /* 0x0000001013087819 */ /* 0x000fc40000010e13 */
[----:B------:R-:W-:Y:S02]  /*64c0*/  SHF.L.W.U32.HI R28, R26, 0x10, R9 ;  /* 0x000000101a1c7819 */ /* 0x000fe40000010e09 */
[----:B------:R-:W-:Y:S01]  /*64d0*/  SHF.L.W.U32.HI R14, R10, 0x10, R10 ;  /* 0x000000100a0e7819 */ /* 0x000fe20000010e0a */
[----:B------:R-:W-:Y:S01]  /*64e0*/  IMAD.IADD R13, R22, 0x1, R8 ;  /* 0x00000001160d7824 */ /* 0x000fe200078e0208 */
[----:B------:R-:W-:Y:S01]  /*64f0*/  SHF.L.W.U32.HI R17, R15, 0x10, R15 ;  /* 0x000000100f117819 */ /* 0x000fe20000010e0f */
[----:B------:R-:W-:Y:S02]  /*6500*/  IMAD.IADD R34, R25, 0x1, R28 ;  /* 0x0000000119227824 */ /* 0x000fe400078e021c */
[----:B------:R-:W-:Y:S02]  /*6510*/  IMAD.IADD R18, R27, 0x1, R14 ;  /* 0x000000011b127824 */ /* 0x000fe400078e020e */
[----:B------:R-:W-:Y:S01]  /*6520*/  IMAD.IADD R32, R24, 0x1, R17 ;  /* 0x0000000118207824 */ /* 0x000fe200078e0211 */
[----:B------:R-:W-:-:S02]  /*6530*/  LOP3.LUT R9, R25, R34, RZ, 0x3c, !PT ;  /* 0x0000002219097212 */ /* 0x000fc400078e3cff */
[----:B------:R-:W-:Y:S02]  /*6540*/  LOP3.LUT R11, R27, R18, RZ, 0x3c, !PT ;  /* 0x000000121b0b7212 */ /* 0x000fe400078e3cff */
[----:B------:R-:W-:Y:S02]  /*6550*/  SHF.L.W.U32.HI R35, R9, 0xc, R9 ;  /* 0x0000000c09237819 */ /* 0x000fe40000010e09 */
[----:B------:R-:W-:Y:S02]  /*6560*/  LOP3.LUT R9, R22, R13, RZ, 0x3c, !PT ;  /* 0x0000000d16097212 */ /* 0x000fe400078e3cff */
[----:B------:R-:W-:Y:S01]  /*6570*/  SHF.L.W.U32.HI R31, R11, 0xc, R11 ;  /* 0x0000000c0b1f7819 */ /* 0x000fe20000010e0b */
[----:B------:R-:W-:Y:S01]  /*6580*/  IMAD.IADD R16, R26, 0x1, R35 ;  /* 0x000000011a107824 */ /* 0x000fe200078e0223 */
[----:B------:R-:W-:Y:S02]  /*6590*/  SHF.L.W.U32.HI R12, R9, 0xc, R9 ;  /* 0x0000000c090c7819 */ /* 0x000fe40000010e09 */
[----:B------:R-:W-:-:S02]  /*65a0*/  LOP3.LUT R9, R24, R32, RZ, 0x3c, !PT ;  /* 0x0000002018097212 */ /* 0x000fc400078e3cff */
        /* <DEDUP_REMOVED lines=256> */
[----:B------:R-:W-:Y:S02]  /*75b0*/  LOP3.LUT R39, R39, R30, RZ, 0x3c, !PT ;  /* 0x0000001e27277212 */ /* 0x000fe400078e3cff */
[----:B------:R-:W-:Y:S01]  /*75c0*/  SHF.L.W.U32.HI R29, R33, 0x7, R33 ;  /* 0x00000007211d7819 */ /* 0x000fe20000010e21 */
[----:B------:R-:W-:Y:S01]  /*75d0*/  IMAD.IADD R46, R35, 0x1, R44 ;  /* 0x00000001232e7824 */ /* 0x000fe200078e022c */
[----:B------:R-:W-:-:S02]  /*75e0*/  LOP3.LUT R34, R40, R37, RZ, 0x3c, !PT ;  /* 0x0000002528227212 */ /* 0x000fc400078e3cff */
[----:B------:R-:W-:Y:S01]  /*75f0*/  SHF.L.W.U32.HI R35, R39, 0x7, R39 ;  /* 0x0000000727237819 */ /* 0x000fe20000010e27 */
[----:B------:R-:W-:Y:S01]  /*7600*/  IMAD.IADD R33, R45, 0x1, R29 ;  /* 0x000000012d217824 */ /* 0x000fe200078e021d */
[----:B------:R-:W-:Y:S02]  /*7610*/  SHF.L.W.U32.HI R34, R34, 0x7, R34 ;  /* 0x0000000722227819 */ /* 0x000fe40000010e22 */
[----:B------:R-:W-:Y:S01]  /*7620*/  LOP3.LUT R39, R41, R46, RZ, 0x3c, !PT ;  /* 0x0000002e29277212 */ /* 0x000fe200078e3cff */
[----:B------:R-:W-:Y:S01]  /*7630*/  IMAD.IADD R42, R35, 0x1, R42 ;  /* 0x00000001232a7824 */ /* 0x000fe200078e022a */
[----:B------:R-:W-:Y:S01]  /*7640*/  LOP3.LUT R36, R36, R33, RZ, 0x3c, !PT ;  /* 0x0000002124247212 */ /* 0x000fe200078e3cff */
[----:B------:R-:W-:Y:S01]  /*7650*/  IMAD.IADD R40, R34, 0x1, R43 ;  /* 0x0000000122287824 */ /* 0x000fe200078e022b */
[----:B------:R-:W-:Y:S02]  /*7660*/  SHF.L.W.U32.HI R39, R39, 0x7, R39 ;  /* 0x0000000727277819 */ /* 0x000fe40000010e27 */
[----:B------:R-:W-:-:S02]  /*7670*/  LOP3.LUT R44, R44, R42, RZ, 0x3c, !PT ;  /* 0x0000002a2c2c7212 */ /* 0x000fc400078e3cff */
[----:B------:R-:W-:Y:S01]  /*7680*/  LOP3.LUT R43, R31, R40, RZ, 0x3c, !PT ;  /* 0x000000281f2b7212 */ /* 0x000fe200078e3cff */
[----:B------:R-:W-:Y:S01]  /*7690*/  IMAD.IADD R41, R39, 0x1, R38 ;  /* 0x0000000127297824 */ /* 0x000fe200078e0226 */
[----:B------:R-:W-:Y:S02]  /*76a0*/  SHF.L.W.U32.HI R31, R44, 0x10, R44 ;  /* 0x000000102c1f7819 */ /* 0x000fe40000010e2c */
[----:B------:R-:W-:Y:S02]  /*76b0*/  SHF.L.W.U32.HI R43, R43, 0x10, R43 ;  /* 0x000000102b2b7819 */ /* 0x000fe40000010e2b */
        /* <DEDUP_REMOVED lines=9> */
[----:B------:R-:W-:Y:S01]  /*7750*/  LOP3.LUT R34, R34, R45, RZ, 0x3c, !PT ;  /* 0x0000002d22227212 */ /* 0x000fe200078e3cff */
[----:B------:R-:W-:Y:S01]  /*7760*/  IMAD.IADD R30, R25, 0x1, R32 ;  /* 0x00000001191e7824 */ /* 0x000fe200078e0220 */
[----:B------:R-:W-:Y:S02]  /*7770*/  SHF.L.W.U32.HI R37, R35, 0xc, R35 ;  /* 0x0000000c23257819 */ /* 0x000fe40000010e23 */
[----:B------:R-:W-:Y:S01]  /*7780*/  SHF.L.W.U32.HI R35, R34, 0xc, R34 ;  /* 0x0000000c22237819 */ /* 0x000fe20000010e22 */
[----:B------:R-:W-:Y:S01]  /*7790*/  VIADD R34, R5, 0xffffffff ;  /* 0xffffffff05227836 */ /* 0x000fe20000000000 */
[----:B------:R-:W-:Y:S01]  /*77a0*/  LOP3.LUT R46, R29, R46, RZ, 0x3c, !PT ;  /* 0x0000002e1d2e7212 */ /* 0x000fe200078e3cff */
[----:B------:R-:W-:Y:S01]  /*77b0*/  IMAD.IADD R42, R42, 0x1, R37 ;  /* 0x000000012a2a7824 */ /* 0x000fe200078e0225 */
[----:B------:R-:W-:Y:S01]  /*77c0*/  LOP3.LUT R29, R25, R30, RZ, 0x3c, !PT ;  /* 0x0000001e191d7212 */ /* 0x000fe200078e3cff */
[----:B------:R-:W-:Y:S01]  /*77d0*/  IMAD.IADD R40, R40, 0x1, R35 ;  /* 0x0000000128287824 */ /* 0x000fe200078e0223 */
[----:B------:R-:W-:-:S02]  /*77e0*/  LOP3.LUT R48, R39, R28, RZ, 0x3c, !PT ;  /* 0x0000001c27307212 */ /* 0x000fc400078e3cff */
[----:B------:R-:W-:Y:S02]  /*77f0*/  SHF.L.W.U32.HI R29, R29, 0xc, R29 ;  /* 0x0000000c1d1d7819 */ /* 0x000fe40000010e1d */
[----:B------:R-:W-:Y:S02]  /*7800*/  LOP3.LUT R40, R43, R40, RZ, 0x3c, !PT ;  /* 0x000000282b287212 */ /* 0x000fe400078e3cff */
[----:B------:R-:W-:Y:S01]  /*7810*/  LOP3.LUT R39, R31, R42, RZ, 0x3c, !PT ;  /* 0x0000002a1f277212 */ /* 0x000fe200078e3cff */
[----:B------:R-:W-:Y:S01]  /*7820*/  IMAD.IADD R31, R26, 0x1, R29 ;  /* 0x000000011a1f7824 */ /* 0x000fe200078e021d */
[----:B------:R-:W-:Y:S02]  /*7830*/  LEA.HI R26, R40, R45, R40, 0x8 ;  /* 0x0000002d281a7211 */ /* 0x000fe400078f4028 */
[----:B------:R-:W-:Y:S02]  /*7840*/  LEA.HI R41, R48, R41, R48, 0xc ;  /* 0x0000002930297211 */ /* 0x000fe400078f6030 */
[----:B------:R-:W-:-:S02]  /*7850*/  LOP3.LUT R35, R35, R26, RZ, 0x3c, !PT ;  /* 0x0000001a23237212 */ /* 0x000fc400078e3cff */
[----:B------:R-:W-:Y:S02]  /*7860*/  LEA.HI R33, R46, R33, R46, 0xc ;  /* 0x000000212e217211 */ /* 0x000fe400078f602e */
[----:B------:R-:W-:Y:S02]  /*7870*/  LOP3.LUT R32, R32, R31, RZ, 0x3c, !PT ;  /* 0x0000001f20207212 */ /* 0x000fe400078e3cff */
[----:B------:R-:W-:Y:S01]  /*7880*/  LEA.HI R38, R39, R38, R39, 0x8 ;  /* 0x0000002627267211 */ /* 0x000fe200078f4027 */
[----:B------:R-:W-:Y:S01]  /*7890*/  IMAD.MOV.U32 R39, RZ, RZ, 0x1 ;  /* 0x00000001ff277424 */ /* 0x000fe200078e00ff */
[----:B------:R-:W-:Y:S02]  /*78a0*/  LOP3.LUT R41, R44, R41, RZ, 0x3c, !PT ;  /* 0x000000292c297212 */ /* 0x000fe400078e3cff */
[----:B------:R-:W-:Y:S02]  /*78b0*/  SHF.L.W.U32.HI R35, R35, 0x7, R35 ;  /* 0x0000000723237819 */ /* 0x000fe40000010e23 */
[----:B------:R-:W-:-:S02]  /*78c0*/  SHF.L.W.U32.HI R32, R32, 0x8, R32 ;  /* 0x0000000820207819 */ /* 0x000fc40000010e20 */
[----:B------:R-:W-:Y:S01]  /*78d0*/  LOP3.LUT R36, R36, R33, RZ, 0x3c, !PT ;  /* 0x0000002124247212 */ /* 0x000fe200078e3cff */
[----:B------:R-:W-:Y:S01]  /*78e0*/  IMAD.IADD R42, R42, 0x1, R35 ;  /* 0x000000012a2a7824 */ /* 0x000fe200078e0223 */
[----:B------:R-:W-:Y:S01]  /*78f0*/  LOP3.LUT R38, R37, R38, RZ, 0x3c, !PT ;  /* 0x0000002625267212 */ /* 0x000fe200078e3cff */
[----:B------:R-:W-:Y:S01]  /*7900*/  IMAD.IADD R30, R30, 0x1, R32 ;  /* 0x000000011e1e7824 */ /* 0x000fe200078e0220 */
[----:B------:R-:W-:Y:S02]  /*7910*/  SHF.L.W.U32.HI R41, R41, 0x8, R41 ;  /* 0x0000000829297819 */ /* 0x000fe40000010e29 */
[----:B------:R-:W-:Y:S02]  /*7920*/  SHF.L.W.U32.HI R37, R36, 0x8, R36 ;  /* 0x0000000824257819 */ /* 0x000fe40000010e24 */
[----:B------:R-:W-:Y:S01]  /*7930*/  SHF.L.W.U32.HI R38, R38, 0x7, R38 ;  /* 0x0000000726267819 */ /* 0x000fe20000010e26 */
[----:B------:R-:W-:Y:S01]  /*7940*/  IMAD.IADD R28, R28, 0x1, R41 ;  /* 0x000000011c1c7824 */ /* 0x000fe200078e0229 */
[----:B------:R-:W-:-:S02]  /*7950*/  LOP3.LUT R37, R37, R42, RZ, 0x3c, !PT ;  /* 0x0000002a25257212 */ /* 0x000fc400078e3cff */
[----:B------:R-:W-:Y:S01]  /*7960*/  LOP3.LUT R29, R29, R30, RZ, 0x3c, !PT ;  /* 0x0000001e1d1d7212 */ /* 0x000fe200078e3cff */
[----:B------:R-:W-:Y:S01]  /*7970*/  IMAD.IADD R33, R33, 0x1, R38 ;  /* 0x0000000121217824 */ /* 0x000fe200078e0226 */
[----:B------:R-:W-:Y:S02]  /*7980*/  LEA.HI R28, R37, R28, R37, 0x10 ;  /* 0x0000001c251c7211 */ /* 0x000fe400078f8025 */
[----:B------:R-:W-:Y:S02]  /*7990*/  SHF.L.W.U32.HI R29, R29, 0x7, R29 ;  /* 0x000000071d1d7819 */ /* 0x000fe40000010e1d */
[----:B------:R-:W-:Y:S02]  /*79a0*/  LOP3.LUT R41, R41, R33, RZ, 0x3c, !PT ;  /* 0x0000002129297212 */ /* 0x000fe400078e3cff */
[----:B------:R-:W-:Y:S01]  /*79b0*/  LOP3.LUT R35, R35, R28, RZ, 0x3c, !PT ;  /* 0x0000001c23237212 */ /* 0x000fe200078e3cff */
[----:B------:R-:W-:Y:S01]  /*79c0*/  IMAD.IADD R28, R31, 0x1, R15 ;  /* 0x000000011f1c7824 */ /* 0x000fe200078e020f */
[----:B------:R-:W-:Y:S01]  /*79d0*/  SHF.L.U32 R39, R39, R34, RZ ;  /* 0x0000002227277219 */ /* 0x000fe200000006ff */
[----:B------:R-:W-:Y:S01]  /*79e0*/  IMAD.IADD R34, R29, 0x1, R8 ;  /* 0x000000011d227824 */ /* 0x000fe200078e0208 */
[----:B------:R-:W-:-:S02]  /*79f0*/  LEA.HI R41, R41, R26, R41, 0x10 ;  /* 0x0000001a29297211 */ /* 0x000fc400078f8029 */
[----:B------:R-:W-:Y:S02]  /*7a00*/  LOP3.LUT R17, R17, R28, RZ, 0x3c, !PT ;  /* 0x0000001c11117212 */ /* 0x000fe400078e3cff */
[----:B------:R-:W-:Y:S02]  /*7a10*/  LOP3.LUT R38, R38, R41, RZ, 0x3c, !PT ;  /* 0x0000002926267212 */ /* 0x000fe400078e3cff */
[----:B------:R-:W-:Y:S02]  /*7a20*/  LOP3.LUT R32, R32, R19, RZ, 0x3c, !PT ;  /* 0x0000001320207212 */ /* 0x000fe400078e3cff */
[----:B------:R-:W-:Y:S02]  /*7a30*/  LOP3.LUT R11, R11, R34, RZ, 0x3c, !PT ;  /* 0x000000220b0b7212 */ /* 0x000fe400078e3cff */
[----:B------:R-:W-:Y:S01]  /*7a40*/  SHF.L.W.U32.HI R31, R17, 0x10, R17 ;  /* 0x00000010111f7819 */ /* 0x000fe20000010e11 */
[----:B------:R-:W-:Y:S01]  /*7a50*/  IMAD.IADD R17, R30, 0x1, R9 ;  /* 0x000000011e117824 */ /* 0x000fe200078e0209 */
[----:B------:R-:W-:-:S02]  /*7a60*/  LEA.HI R38, R38, R33, RZ, 0xc ;  /* 0x0000002126267211 */ /* 0x000fc400078f60ff */
[----:B------:R-:W-:Y:S01]  /*7a70*/  SHF.L.W.U32.HI R32, R32, 0x10, R32 ;  /* 0x0000001020207819 */ /* 0x000fe20000010e20 */
[----:B------:R-:W-:Y:S01]  /*7a80*/  IMAD.IADD R10, R10, 0x1, R31 ;  /* 0x000000010a0a7824 */ /* 0x000fe200078e021f */
[----:B------:R-:W-:Y:S01]  /*7a90*/  LOP3.LUT P0, R26, R39, RZ, R4, 0xa0, !PT ;  /* 0x000000ff271a7212 */ /* 0x000fe2000780a004 */
[----:B------:R-:W-:Y:S01]  /*7aa0*/  VIADD R8, R38, UR16 ;  /* 0x0000001026087c36 */ /* 0x000fe20008000000 */
[----:B------:R-:W-:Y:S01]  /*7ab0*/  SHF.L.W.U32.HI R33, R11, 0x10, R11 ;  /* 0x000000100b217819 */ /* 0x000fe20000010e0b */
[----:B------:R-:W-:Y:S01]  /*7ac0*/  IMAD.IADD R11, R12, 0x1, R32 ;  /* 0x000000010c0b7824 */ /* 0x000fe200078e0220 */
[----:B------:R-:W-:Y:S02]  /*7ad0*/  LEA.HI R35, R35, R42, RZ, 0xc ;  /* 0x0000002a23237211 */ /* 0x000fe400078f60ff */
[----:B------:R-:W-:Y:S01]  /*7ae0*/  LOP3.LUT R15, R15, R10, RZ, 0x3c, !PT ;  /* 0x0000000a0f0f7212 */ /* 0x000fe200078e3cff */
[----:B------:R-:W-:Y:S01]  /*7af0*/  IMAD.IADD R13, R13, 0x1, R33 ;  /* 0x000000010d0d7824 */ /* 0x000fe200078e0221 */
[----:B------:R-:W-:-:S02]  /*7b00*/  LOP3.LUT R14, R14, R11, RZ, 0x3c, !PT ;  /* 0x0000000b0e0e7212 */ /* 0x000fc400078e3cff */
[----:B------:R-:W-:Y:S02]  /*7b10*/  LOP3.LUT R12, R16, R17, RZ, 0x3c, !PT ;  /* 0x00000011100c7212 */ /* 0x000fe400078e3cff */
[----:B------:R-:W-:Y:S01]  /*7b20*/  LOP3.LUT R30, R29, R13, RZ, 0x3c, !PT ;  /* 0x0000000d1d1e7212 */ /* 0x000fe200078e3cff */
[----:B------:R-:W-:Y:S01]  /*7b30*/  @P0 VIADD R8, R35, UR17 ;  /* 0x0000001123080c36 */ /* 0x000fe20008000000 */
[----:B------:R-:W-:Y:S02]  /*7b40*/  SHF.L.W.U32.HI R15, R15, 0xc, R15 ;  /* 0x0000000c0f0f7819 */ /* 0x000fe40000010e0f */
[----:B------:R-:W-:Y:S02]  /*7b50*/  SHF.L.W.U32.HI R16, R14, 0xc, R14 ;  /* 0x0000000c0e107819 */ /* 0x000fe40000010e0e */
        /* <DEDUP_REMOVED lines=307> */
[----:B------:R-:W-:Y:S02]  /*8e90*/  LEA.HI R16, R16, R9, R16, 0x8 ;  /* 0x0000000910107211 */ /* 0x000fe400078f4010 */
[----:B------:R-:W-:Y:S02]  /*8ea0*/  LOP3.LUT R29, R29, R10, RZ, 0x3c, !PT ;  /* 0x0000000a1d1d7212 */ /* 0x000fe400078e3cff */
[----:B------:R-:W-:Y:S02]  /*8eb0*/  LOP3.LUT R30, R30, R11, RZ, 0x3c, !PT ;  /* 0x0000000b1e1e7212 */ /* 0x000fe400078e3cff */
[----:B------:R-:W-:Y:S02]  /*8ec0*/  LOP3.LUT R33, R33, R28, RZ, 0x3c, !PT ;  /* 0x0000001c21217212 */ /* 0x000fe400078e3cff */
[----:B------:R-:W-:-:S02]  /*8ed0*/  LOP3.LUT R16, R35, R16, RZ, 0x3c, !PT ;  /* 0x0000001023107212 */ /* 0x000fc400078e3cff */
        /* <DEDUP_REMOVED lines=8> */
[----:B------:R-:W2:Y:S03]  /*8f60*/  LDG.E.CONSTANT R9, desc[UR12][R6.64+0x1fc] ;  /* 0x0001fc0c06097981 */ /* 0x000ea6000c1e9900 */
[----:B------:R-:W-:Y:S01]  /*8f70*/  SEL R10, R10, 0x1bd, !P0 ;  /* 0x000001bd0a0a7807 */ /* 0x000fe20004000000 */
[----:B------:R-:W3:Y:S04]  /*8f80*/  LDG.E.CONSTANT R18, desc[UR12][R6.64+0x200] ;  /* 0x0002000c06127981 */ /* 0x000ee8000c1e9900 */
[----:B------:R-:W4:Y:S04]  /*8f90*/  LDG.E.CONSTANT R19, desc[UR12][R6.64+0x204] ;  /* 0x0002040c06137981 */ /* 0x000f28000c1e9900 */
[----:B------:R-:W5:Y:S01]  /*8fa0*/  LDG.E.CONSTANT R26, desc[UR12][R6.64+0x208] ;  /* 0x0002080c061a7981 */ /* 0x000f62000c1e9900 */
[----:B0-----:R-:W-:-:S05]  /*8fb0*/  IADD3 R10, P1, PT, R10, UR8, RZ ;  /* 0x000000080a0a7c10 */ /* 0x001fca000ff3e0ff */
[----:B------:R-:W-:-:S06]  /*8fc0*/  IMAD.X R11, RZ, RZ, UR9, P1 ;  /* 0x00000009ff0b7e24 */ /* 0x000fcc00088e06ff */
[----:B------:R-:W5:Y:S01]  /*8fd0*/  LDG.E.U8.CONSTANT R11, desc[UR12][R10.64+0x1e8] ;  /* 0x0001e80c0a0b7981 */ /* 0x000f62000c1e9100 */
[----:B------:R-:W-:Y:S02]  /*8fe0*/  SEL R16, R12, R25, !P0 ;  /* 0x000000190c107207 */ /* 0x000fe40004000000 */
[----:B------:R-:W-:Y:S02]  /*8ff0*/  SEL R17, R13, R22, !P0 ;  /* 0x000000160d117207 */ /* 0x000fe40004000000 */
[----:B--2---:R-:W-:Y:S02]  /*9000*/  LOP3.LUT R9, R16, R9, RZ, 0x3c, !PT ;  /* 0x0000000910097212 */ /* 0x004fe400078e3cff */
[----:B------:R-:W-:Y:S02]  /*9010*/  SEL R16, R14, R27, !P0 ;  /* 0x0000001b0e107207 */ /* 0x000fe40004000000 */
[----:B------:R-:W-:Y:S02]  /*9020*/  SEL R25, R25, R9, !P0 ;  /* 0x0000000919197207 */ /* 0x000fe40004000000 */
[----:B------:R-:W-:-:S02]  /*9030*/  SEL R12, R9, R12, !P0 ;  /* 0x0000000c090c7207 */ /* 0x000fc40004000000 */
[----:B------:R-:W-:Y:S02]  /*9040*/  SEL R9, R15, R24, !P0 ;  /* 0x000000180f097207 */ /* 0x000fe40004000000 */
[----:B---3--:R-:W-:Y:S02]  /*9050*/  LOP3.LUT R17, R17, R18, RZ, 0x3c, !PT ;  /* 0x0000001211117212 */ /* 0x008fe400078e3cff */
[----:B----4-:R-:W-:Y:S02]  /*9060*/  LOP3.LUT R16, R16, R19, RZ, 0x3c, !PT ;  /* 0x0000001310107212 */ /* 0x010fe400078e3cff */
[----:B-----5:R-:W-:Y:S02]  /*9070*/  LOP3.LUT R9, R9, R26, RZ, 0x3c, !PT ;  /* 0x0000001a09097212 */ /* 0x020fe400078e3cff */
[----:B------:R-:W-:Y:S02]  /*9080*/  SEL R22, R22, R17, !P0 ;  /* 0x0000001116167207 */ /* 0x000fe40004000000 */
[----:B------:R-:W-:-:S02]  /*9090*/  SEL R13, R17, R13, !P0 ;  /* 0x0000000d110d7207 */ /* 0x000fc40004000000 */
[----:B------:R-:W-:Y:S02]  /*90a0*/  SEL R27, R27, R16, !P0 ;  /* 0x000000101b1b7207 */ /* 0x000fe40004000000 */
[----:B------:R-:W-:Y:S02]  /*90b0*/  SEL R14, R16, R14, !P0 ;  /* 0x0000000e100e7207 */ /* 0x000fe40004000000 */
[----:B------:R-:W-:Y:S02]  /*90c0*/  SEL R24, R24, R9, !P0 ;  /* 0x0000000918187207 */ /* 0x000fe40004000000 */
[----:B------:R-:W-:Y:S02]  /*90d0*/  LOP3.LUT R8, R11, R8, RZ, 0x3c, !PT ;  /* 0x000000080b087212 */ /* 0x000fe400078e3cff */
[----:B------:R-:W-:-:S07]  /*90e0*/  SEL R15, R9, R15, !P0 ;  /* 0x0000000f090f7207 */ /* 0x000fce0004000000 */
.L_x_14:
[----:B------:R-:W-:Y:S02]  /*90f0*/  SEL R25, R12, R25, !P3 ;  /* 0x000000190c197207 */ /* 0x000fe40005800000 */
[----:B------:R-:W-:Y:S02]  /*9100*/  SEL R22, R13, R22, !P3 ;  /* 0x000000160d167207 */ /* 0x000fe40005800000 */
[----:B------:R-:W-:Y:S02]  /*9110*/  SEL R27, R14, R27, !P3 ;  /* 0x0000001b0e1b7207 */ /* 0x000fe40005800000 */
[----:B------:R-:W-:Y:S01]  /*9120*/  SEL R24, R15, R24, !P3 ;  /* 0x000000180f187207 */ /* 0x000fe20005800000 */
[----:B------:R-:W-:Y:S06]  /*9130*/  @!P2 BRA `(.L_x_13) ;  /* 0x0000002c0068a947 */ /* 0x000fec0003800000 */
[----:B------:R-:W-:-:S07]  /*9140*/  IMAD.MOV.U32 R6, RZ, RZ, 0x1 ;  /* 0x00000001ff067424 */ /* 0x000fce00078e00ff */
.L_x_17:
        /* <DEDUP_REMOVED lines=20> */
[----:B------:R-:W-:Y:S02]  /*9290*/  SHF.L.W.U32.HI R28, R12, 0xc, R12 ;  /* 0x0000000c0c1c7819 */ /* 0x000fe40000010e0c */
[----:B------:R-:W-:Y:S02]  /*92a0*/  SHF.L.W.U32.HI R12, R8, 0xc, R8 ;  /* 0x0000000c080c7819 */ /* 0x000fe40000010e08 */
[----:B------:R-:W-:Y:S01]  /*92b0*/  LOP3.LUT R17, R24, R18, RZ, 0x3c, !PT ;  /* 0x0000001218117212 */ /* 0x000fe200078e3cff */
[----:B------:R-:W-:Y:S01]  /*92c0*/  IMAD.IADD R8, R11, 0x1, R28 ;  /* 0x000000010b087824 */ /* 0x000fe200078e021c */
[----:B------:R-:W-:Y:S01]  /*92d0*/  SHF.L.W.U32.HI R14, R14, 0xc, R14 ;  /* 0x0000000c0e0e7819 */ /* 0x000fe20000010e0e */
[----:B------:R-:W-:Y:S01]  /*92e0*/  IMAD.IADD R19, R19, 0x1, R12 ;  /* 0x0000000113137824 */ /* 0x000fe200078e020c */
[----:B------:R-:W-:-:S02]  /*92f0*/  SHF.L.W.U32.HI R30, R17, 0xc, R17 ;  /* 0x0000000c111e7819 */ /* 0x000fc40000010e11 */
[----:B------:R-:W-:Y:S01]  /*9300*/  LOP3.LUT R26, R26, R8, RZ, 0x3c, !PT ;  /* 0x000000081a1a7212 */ /* 0x000fe200078e3cff */
[----:B------:R-:W-:Y:S01]  /*9310*/  IMAD.IADD R31, R31, 0x1, R14 ;  /* 0x000000011f1f7824 */ /* 0x000fe200078e020e */
[----:B------:R-:W-:Y:S01]  /*9320*/  LOP3.LUT R33, R7, R19, RZ, 0x3c, !PT ;  /* 0x0000001307217212 */ /* 0x000fe200078e3cff */
[----:B------:R-:W-:Y:S01]  /*9330*/  IMAD.IADD R7, R15, 0x1, R30 ;  /* 0x000000010f077824 */ /* 0x000fe200078e021e */
[----:B------:R-:W-:Y:S02]  /*9340*/  SHF.L.W.U32.HI R26, R26, 0x8, R26 ;  /* 0x000000081a1a7819 */ /* 0x000fe40000010e1a */
[----:B------:R-:W-:Y:S02]  /*9350*/  LOP3.LUT R10, R10, R31, RZ, 0x3c, !PT ;  /* 0x0000001f0a0a7212 */ /* 0x000fe400078e3cff */
[----:B------:R-:W-:Y:S01]  /*9360*/  SHF.L.W.U32.HI R33, R33, 0x8, R33 ;  /* 0x0000000821217819 */ /* 0x000fe20000010e21 */
[----:B------:R-:W-:Y:S01]  /*9370*/  IMAD.IADD R29, R29, 0x1, R26 ;  /* 0x000000011d1d7824 */ /* 0x000fe200078e021a */
[----:B------:R-:W-:-:S02]  /*9380*/  LOP3.LUT R16, R16, R7, RZ, 0x3c, !PT ;  /* 0x0000000710107212 */ /* 0x000fc400078e3cff */
        /* <DEDUP_REMOVED lines=280> */
[----:B------:R-:W-:-:S02]  /*a510*/  LEA.HI R40, R40, R35, R40, 0xc ;  /* 0x0000002328287211 */ /* 0x000fc400078f6028 */
[----:B------:R-:W-:Y:S02]  /*a520*/  SHF.L.W.U32.HI R28, R28, 0xc, R28 ;  /* 0x0000000c1c1c7819 */ /* 0x000fe40000010e1c */
[----:B------:R-:W-:Y:S02]  /*a530*/  LOP3.LUT R42, R42, R43, RZ, 0x3c, !PT ;  /* 0x0000002b2a2a7212 */ /* 0x000fe400078e3cff */
[----:B------:R-:W-:Y:S01]  /*a540*/  LOP3.LUT R33, R33, R30, RZ, 0x3c, !PT ;  /* 0x0000001e21217212 */ /* 0x000fe200078e3cff */
[----:B------:R-:W-:Y:S01]  /*a550*/  IMAD.IADD R30, R11, 0x1, R28 ;  /* 0x000000010b1e7824 */ /* 0x000fe200078e021c */
[----:B------:R-:W-:Y:S01]  /*a560*/  LEA.HI R37, R42, R37, R42, 0x8 ;  /* 0x000000252a257211 */ /* 0x000fe200078f402a */
[----:B------:R-:W-:Y:S01]  /*a570*/  IMAD.MOV.U32 R11, RZ, RZ, 0x1 ;  /* 0x00000001ff0b7424 */ /* 0x000fe200078e00ff */
[----:B------:R-:W-:Y:S02]  /*a580*/  LEA.HI R44, R33, R44, R33, 0x8 ;  /* 0x0000002c212c7211 */ /* 0x000fe400078f4021 */
[----:B------:R-:W-:-:S02]  /*a590*/  LOP3.LUT R40, R39, R40, RZ, 0x3c, !PT ;  /* 0x0000002827287212 */ /* 0x000fc400078e3cff */
[----:B------:R-:W-:Y:S02]  /*a5a0*/  LOP3.LUT R37, R38, R37, RZ, 0x3c, !PT ;  /* 0x0000002526257212 */ /* 0x000fe400078e3cff */
[----:B------:R-:W-:Y:S01]  /*a5b0*/  LOP3.LUT R32, R32, R30, RZ, 0x3c, !PT ;  /* 0x0000001e20207212 */ /* 0x000fe200078e3cff */
[----:B------:R-:W-:Y:S01]  /*a5c0*/  IMAD.IADD R30, R30, 0x1, R15 ;  /* 0x000000011e1e7824 */ /* 0x000fe200078e020f */
[----:B------:R-:W-:Y:S02]  /*a5d0*/  LOP3.LUT R33, R31, R44, RZ, 0x3c, !PT ;  /* 0x0000002c1f217212 */ /* 0x000fe400078e3cff */
[----:B------:R-:W-:Y:S02]  /*a5e0*/  LEA.HI R41, R41, R36, R41, 0xc ;  /* 0x0000002429297211 */ /* 0x000fe400078f6029 */
[----:B------:R-:W-:Y:S02]  /*a5f0*/  SHF.L.W.U32.HI R31, R32, 0x8, R32 ;  /* 0x00000008201f7819 */ /* 0x000fe40000010e20 */
[----:B------:R-:W-:-:S02]  /*a600*/  SHF.L.W.U32.HI R36, R37, 0x7, R37 ;  /* 0x0000000725247819 */ /* 0x000fc40000010e25 */
[----:B------:R-:W-:Y:S02]  /*a610*/  SHF.L.W.U32.HI R40, R40, 0x8, R40 ;  /* 0x0000000828287819 */ /* 0x000fe40000010e28 */
[----:B------:R-:W-:Y:S02]  /*a620*/  LOP3.LUT R38, RZ, R6, RZ, 0x33, !PT ;  /* 0x00000006ff267212 */ /* 0x000fe400078e33ff */
[----:B------:R-:W-:Y:S01]  /*a630*/  SHF.L.W.U32.HI R32, R33, 0x7, R33 ;  /* 0x0000000721207819 */ /* 0x000fe20000010e21 */
[----:B------:R-:W-:Y:S01]  /*a640*/  IMAD.IADD R33, R29, 0x1, R40 ;  /* 0x000000011d217824 */ /* 0x000fe200078e0228 */
[----:B------:R-:W-:Y:S01]  /*a650*/  LOP3.LUT R34, R34, R41, RZ, 0x3c, !PT ;  /* 0x0000002922227212 */ /* 0x000fe200078e3cff */
[----:B------:R-:W-:Y:S01]  /*a660*/  IMAD.IADD R41, R41, 0x1, R36 ;  /* 0x0000000129297824 */ /* 0x000fe200078e0224 */
[----:B------:R-:W-:Y:S01]  /*a670*/  LOP3.LUT R17, R17, R30, RZ, 0x3c, !PT ;  /* 0x0000001e11117212 */ /* 0x000fe200078e3cff */
[----:B------:R-:W-:Y:S01]  /*a680*/  IMAD.IADD R43, R43, 0x1, R32 ;  /* 0x000000012b2b7824 */ /* 0x000fe200078e0220 */
[----:B------:R-:W-:Y:S01]  /*a690*/  SHF.L.W.U32.HI R34, R34, 0x8, R34 ;  /* 0x0000000822227819 */ /* 0x000fe20000010e22 */
[----:B------:R-:W-:Y:S01]  /*a6a0*/  IMAD.IADD R38, R5, 0x1, R38 ;  /* 0x0000000105267824 */ /* 0x000fe200078e0226 */
[----:B------:R-:W-:Y:S01]  /*a6b0*/  LOP3.LUT R35, R40, R41, RZ, 0x3c, !PT ;  /* 0x0000002928237212 */ /* 0x000fe200078e3cff */
[----:B------:R-:W-:Y:S01]  /*a6c0*/  IMAD.IADD R29, R26, 0x1, R31 ;  /* 0x000000011a1d7824 */ /* 0x000fe200078e021f */
[----:B------:R-:W-:-:S02]  /*a6d0*/  LOP3.LUT R34, R34, R43, RZ, 0x3c, !PT ;  /* 0x0000002b22227212 */ /* 0x000fc400078e3cff */
[----:B------:R-:W-:Y:S02]  /*a6e0*/  SHF.L.U32 R11, R11, R38, RZ ;  /* 0x000000260b0b7219 */ /* 0x000fe400000006ff */
[----:B------:R-:W-:Y:S02]  /*a6f0*/  LOP3.LUT R28, R28, R29, RZ, 0x3c, !PT ;  /* 0x0000001d1c1c7212 */ /* 0x000fe400078e3cff */
[----:B------:R-:W-:Y:S02]  /*a700*/  LEA.HI R35, R35, R44, R35, 0x10 ;  /* 0x0000002c23237211 */ /* 0x000fe400078f8023 */
[----:B------:R-:W-:Y:S02]  /*a710*/  LEA.HI R33, R34, R33, R34, 0x10 ;  /* 0x0000002122217211 */ /* 0x000fe400078f8022 */
[----:B------:R-:W-:Y:S02]  /*a720*/  LOP3.LUT P0, R11, R11, RZ, R4, 0xa0, !PT ;  /* 0x000000ff0b0b7212 */ /* 0x000fe4000780a004 */
[----:B------:R-:W-:-:S02]  /*a730*/  SHF.L.W.U32.HI R28, R28, 0x7, R28 ;  /* 0x000000071c1c7819 */ /* 0x000fc40000010e1c */
[----:B------:R-:W-:Y:S02]  /*a740*/  LOP3.LUT R36, R36, R35, RZ, 0x3c, !PT ;  /* 0x0000002324247212 */ /* 0x000fe400078e3cff */
[----:B------:R-:W-:Y:S01]  /*a750*/  LOP3.LUT R32, R32, R33, RZ, 0x3c, !PT ;  /* 0x0000002120207212 */ /* 0x000fe200078e3cff */
[----:B------:R-:W-:Y:S01]  /*a760*/  IMAD.IADD R33, R28, 0x1, R7 ;  /* 0x000000011c217824 */ /* 0x000fe200078e0207 */
[----:B------:R-:W-:Y:S02]  /*a770*/  LEA.HI R36, R36, R41, RZ, 0xc ;  /* 0x0000002924247211 */ /* 0x000fe400078f60ff */
[----:B------:R-:W-:Y:S02]  /*a780*/  LEA.HI R32, R32, R43, RZ, 0xc ;  /* 0x0000002b20207211 */ /* 0x000fe400078f60ff */
[----:B------:R-:W-:Y:S01]  /*a790*/  LOP3.LUT R26, R31, R19, RZ, 0x3c, !PT ;  /* 0x000000131f1a7212 */ /* 0x000fe200078e3cff */
[----:B------:R-:W-:Y:S01]  /*a7a0*/  VIADD R7, R36, UR16 ;  /* 0x0000001024077c36 */ /* 0x000fe20008000000 */
[----:B------:R-:W-:Y:S01]  /*a7b0*/  LOP3.LUT R10, R10, R33, RZ, 0x3c, !PT ;  /* 0x000000210a0a7212 */ /* 0x000fe200078e3cff */
[----:B------:R-:W-:Y:S01]  /*a7c0*/  @P0 VIADD R7, R32, UR17 ;  /* 0x0000001120070c36 */ /* 0x000fe20008000000 */
[----:B------:R-:W-:Y:S01]  /*a7d0*/  SHF.L.W.U32.HI R31, R17, 0x10, R17 ;  /* 0x00000010111f7819 */ /* 0x000fe20000010e11 */
[----:B------:R-:W-:Y:S01]  /*a7e0*/  IMAD.IADD R17, R29, 0x1, R8 ;  /* 0x000000011d117824 */ /* 0x000fe200078e0208 */
[----:B------:R-:W-:-:S02]  /*a7f0*/  SHF.L.W.U32.HI R35, R26, 0x10, R26 ;  /* 0x000000101a237819 */ /* 0x000fc40000010e1a */
[----:B------:R-:W-:Y:S01]  /*a800*/  SHF.L.W.U32.HI R32, R10, 0x10, R10 ;  /* 0x000000100a207819 */ /* 0x000fe20000010e0a */
        /* <DEDUP_REMOVED lines=323> */
[----:B------:R-:W-:Y:S02]  /*bc40*/  LEA.HI R32, R32, R25, R32, 0x7 ;  /* 0x0000001920207211 */ /* 0x000fe400078f3820 */
[----:B------:R-:W-:Y:S01]  /*bc50*/  PRMT R8, R7, 0x7610, R8 ;  /* 0x0000761007087816 */ /* 0x000fe20000000008 */
[----:B------:R-:W-:Y:S06]  /*bc60*/  @P1 BRA `(.L_x_16) ;  /* 0x0000000000781947 */ /* 0x000fec0003800000 */
[----:B------:R-:W0:Y:S01]  /*bc70*/  LDC.64 R14, c[0x0][0x388] ;  /* 0x0000e200ff0e7b82 */ /* 0x000e220000000a00 */
[----:B------:R-:W1:Y:S01]  /*bc80*/  LDCU.64 UR8, c[0x0][0x388] ;  /* 0x00007100ff0877ac */ /* 0x000e620008000a00 */
[----:B------:R-:W-:Y:S01]  /*bc90*/  ISETP.NE.AND P0, PT, R11, RZ, PT ;  /* 0x000000ff0b00720c */ /* 0x000fe20003f05270 */
[----:B------:R-:W-:-:S12]  /*bca0*/  VIADD R16, R6, 0x1a4 ;  /* 0x000001a406107836 */ /* 0x000fd80000000000 */
[C---:B------:R-:W-:Y:S02]  /*bcb0*/  @P0 VIADD R16, R6.reuse, 0x1bd ;  /* 0x000001bd06100836 */ /* 0x040fe40000000000 */
[----:B0-----:R-:W-:-:S03]  /*bcc0*/  IMAD.WIDE.U32 R14, R6, 0x10, R14 ;  /* 0x00000010060e7825 */ /* 0x001fc600078e000e */
[----:B-1----:R-:W-:Y:S02]  /*bcd0*/  IADD3 R16, P1, PT, R16, UR8, RZ ;  /* 0x0000000810107c10 */ /* 0x002fe4000ff3e0ff */
[----:B------:R-:W2:Y:S03]  /*bce0*/  LDG.E.CONSTANT R7, desc[UR12][R14.64+0x1fc] ;  /* 0x0001fc0c0e077981 */ /* 0x000ea6000c1e9900 */
[----:B------:R-:W-:Y:S01]  /*bcf0*/  IMAD.X R17, RZ, RZ, UR9, P1 ;  /* 0x00000009ff117e24 */ /* 0x000fe200088e06ff */
[----:B------:R-:W3:Y:S04]  /*bd00*/  LDG.E.CONSTANT R22, desc[UR12][R14.64+0x200] ;  /* 0x0002000c0e167981 */ /* 0x000ee8000c1e9900 */
[----:B------:R-:W4:Y:S04]  /*bd10*/  LDG.E.CONSTANT R24, desc[UR12][R14.64+0x204] ;  /* 0x0002040c0e187981 */ /* 0x000f28000c1e9900 */
        /* <DEDUP_REMOVED lines=19> */
.L_x_16:
[----:B------:R-:W-:Y:S05]  /*be50*/  BSYNC.RECONVERGENT B1 ;  /* 0x0000000000017941 */ /* 0x000fea0003800200 */
.L_x_15:
[----:B------:R-:W-:Y:S01]  /*be60*/  VIADD R6, R6, 0x1 ;  /* 0x0000000106067836 */ /* 0x000fe20000000000 */
[----:B------:R-:W-:-:S04]  /*be70*/  ISETP.NE.AND P1, PT, R11, RZ, PT ;  /* 0x000000ff0b00720c */ /* 0x000fc80003f25270 */
[----:B------:R-:W-:Y:S02]  /*be80*/  ISETP.NE.AND P0, PT, R6, R5, PT ;  /* 0x000000050600720c */ /* 0x000fe40003f05270 */
[----:B------:R-:W-:Y:S02]  /*be90*/  SEL R25, R9, R32, !P1 ;  /* 0x0000002009197207 */ /* 0x000fe40004800000 */
[----:B------:R-:W-:Y:S02]  /*bea0*/  SEL R22, R10, R29, !P1 ;  /* 0x0000001d0a167207 */ /* 0x000fe40004800000 */
[----:B------:R-:W-:Y:S02]  /*beb0*/  SEL R27, R13, R26, !P1 ;  /* 0x0000001a0d1b7207 */ /* 0x000fe40004800000 */
[----:B------:R-:W-:-:S05]  /*bec0*/  SEL R24, R12, R31, !P1 ;  /* 0x0000001f0c187207 */ /* 0x000fca0004800000 */
[----:B------:R-:W-:Y:S05]  /*bed0*/  @P0 BRA `(.L_x_17) ;  /* 0xffffffd0009c0947 */ /* 0x000fea000383ffff */
.L_x_13:
        /* <DEDUP_REMOVED lines=15> */
[----:B---3--:R-:W-:Y:S02]  /*bfd0*/  @!P0 LOP3.LUT R25, R25, R8, RZ, 0x3c, !PT ;  /* 0x0000000819198212 */ /* 0x008fe400078e3cff */
[----:B------:R-:W-:Y:S02]  /*bfe0*/  PRMT R8, R12, 0x7770, RZ ;  /* 0x000077700c087816 */ /* 0x000fe400000000ff */
[----:B----4-:R-:W-:Y:S02]  /*bff0*/  @!P1 LOP3.LUT R22, R22, R9, RZ, 0x3c, !PT ;  /* 0x0000000916169212 */ /* 0x010fe400078e3cff */
[----:B------:R-:W-:Y:S02]  /*c000*/  @!P1 LOP3.LUT R27, R27, R10, RZ, 0x3c, !PT ;  /* 0x0000000a1b1b9212 */ /* 0x000fe400078e3cff */
[----:B------:R-:W-:-:S02]  /*c010*/  PRMT R9, R8, 0x7610, R9 ;  /* 0x0000761008097816 */ /* 0x000fc40000000009 */
[----:B------:R-:W-:Y:S01]  /*c020*/  @!P1 LOP3.LUT R24, R24, R11, RZ, 0x3c, !PT ;  /* 0x0000000b18189212 */ /* 0x000fe200078e3cff */
[----:B0-----:R-:W-:Y:S06]  /*c030*/  @!P2 BRA `(.L_x_18) ;  /* 0x0000005800bca947 */ /* 0x001fec0003800000 */
[----:B------:R-:W0:Y:S01]  /*c040*/  LDCU.128 UR16, c[0x3][URZ] ;  /* 0x00c00000ff1077ac */ /* 0x000e220008000c00 */
[----:B------:R-:W-:Y:S02]  /*c050*/  LOP3.LUT R9, R9, 0xff, RZ, 0xc0, !PT ;  /* 0x000000ff09097812 */ /* 0x000fe400078ec0ff */
[----:B------:R-:W-:Y:S02]  /*c060*/  ISETP.NE.AND P2, PT, R5, 0x1, PT ;  /* 0x000000010500780c */ /* 0x000fe40003f45270 */
[----:B------:R-:W-:Y:S01]  /*c070*/  ISETP.NE.AND P1, PT, R9, 0x1, PT ;  /* 0x000000010900780c */ /* 0x000fe20003f25270 */
[----:B0----5:R-:W-:Y:S02]  /*c080*/  VIADD R18, R31, UR16 ;  /* 0x000000101f127c36 */ /* 0x021fe40008000000 */
[----:B------:R-:W-:Y:S02]  /*c090*/  VIADD R17, R28, UR17 ;  /* 0x000000111c117c36 */ /* 0x000fe40008000000 */
[----:B------:R-:W-:Y:S01]  /*c0a0*/  VIADD R15, R26, UR19 ;  /* 0x000000131a0f7c36 */ /* 0x000fe20008000000 */
[----:B------:R-:W-:-:S02]  /*c0b0*/  LOP3.LUT R7, R18, 0x1, RZ, 0x3c, !PT ;  /* 0x0000000112077812 */ /* 0x000fc400078e3cff */
[----:B------:R-:W-:Y:S02]  /*c0c0*/  SHF.L.W.U32.HI R8, R17, 0x10, R17 ;  /* 0x0000001011087819 */ /* 0x000fe40000010e11 */
[----:B------:R-:W-:Y:S01]  /*c0d0*/  SHF.L.W.U32.HI R30, R18, 0x10, R7 ;  /* 0x00000010121e7819 */ /* 0x000fe20000010e07 */
[----:B------:R-:W-:Y:S01]  /*c0e0*/  VIADD R7, R29, UR18 ;  /* 0x000000121d077c36 */ /* 0x000fe20008000000 */
[----:B------:R-:W-:Y:S01]  /*c0f0*/  SHF.L.W.U32.HI R19, R15, 0x10, R15 ;  /* 0x000000100f137819 */ /* 0x000fe20000010e0f */
[----:B------:R-:W-:Y:S02]  /*c100*/  IMAD.IADD R11, R28, 0x1, R8 ;  /* 0x000000011c0b7824 */ /* 0x000fe400078e0208 */
[----:B------:R-:W-:Y:S01]  /*c110*/  IMAD.IADD R35, R31, 0x1, R30 ;  /* 0x000000011f237824 */ /* 0x000fe200078e021e */
[----:B------:R-:W-:Y:S01]  /*c120*/  SHF.L.W.U32.HI R10, R7, 0x10, R7 ;  /* 0x00000010070a7819 */ /* 0x000fe20000010e07 */
[----:B------:R-:W-:-:S03]  /*c130*/  IMAD.IADD R33, R26, 0x1, R19 ;  /* 0x000000011a217824 */ /* 0x000fc600078e0213 */
[----:B------:R-:W-:Y:S01]  /*c140*/  LOP3.LUT R6, R31, R35, RZ, 0x3c, !PT ;  /* 0x000000231f067212 */ /* 0x000fe200078e3cff */
[C---:B------:R-:W-:Y:S01]  /*c150*/  IMAD.IADD R14, R29.reuse, 0x1, R10 ;  /* 0x000000011d0e7824 */ /* 0x040fe200078e020a */
[----:B------:R-:W-:Y:S02]  /*c160*/  LOP3.LUT R13, R26, R33, RZ, 0x3c, !PT ;  /* 0x000000211a0d7212 */ /* 0x000fe400078e3cff */
[----:B------:R-:W-:Y:S02]  /*c170*/  SHF.L.W.U32.HI R37, R6, 0xc, R6 ;  /* 0x0000000c06257819 */ /* 0x000fe40000010e06 */
[----:B------:R-:W-:Y:S02]  /*c180*/  LOP3.LUT R6, R28, R11, RZ, 0x3c, !PT ;  /* 0x0000000b1c067212 */ /* 0x000fe400078e3cff */
[----:B------:R-:W-:Y:S01]  /*c190*/  LOP3.LUT R9, R29, R14, RZ, 0x3c, !PT ;  /* 0x0000000e1d097212 */ /* 0x000fe200078e3cff */
[----:B------:R-:W-:Y:S01]  /*c1a0*/  IMAD.IADD R16, R18, 0x1, R37 ;  /* 0x0000000112107824 */ /* 0x000fe200078e0225 */
[----:B------:R-:W-:-:S02]  /*c1b0*/  SHF.L.W.U32.HI R12, R6, 0xc, R6 ;  /* 0x0000000c060c7819 */ /* 0x000fc40000010e06 */
[----:B------:R-:W-:Y:S02]  /*c1c0*/  SHF.L.W.U32.HI R34, R13, 0xc, R13 ;  /* 0x0000000c0d227819 */ /* 0x000fe40000010e0d */
[----:B------:R-:W-:Y:S01]  /*c1d0*/  SHF.L.W.U32.HI R13, R9, 0xc, R9 ;  /* 0x0000000c090d7819 */ /* 0x000fe20000010e09 */
[----:B------:R-:W-:Y:S01]  /*c1e0*/  IMAD.IADD R17, R17, 0x1, R12 ;  /* 0x0000000111117824 */ /* 0x000fe200078e020c */
[----:B------:R-:W-:Y:S01]  /*c1f0*/  LOP3.LUT R30, R30, R16, RZ, 0x3c, !PT ;  /* 0x000000101e1e7212 */ /* 0x000fe200078e3cff */
[----:B------:R-:W-:Y:S02]  /*c200*/  IMAD.IADD R6, R15, 0x1, R34 ;  /* 0x000000010f067824 */ /* 0x000fe400078e0222 */
[----:B------:R-:W-:Y:S01]  /*c210*/  IMAD.IADD R7, R7, 0x1, R13 ;  /* 0x0000000107077824 */ /* 0x000fe200078e020d */
[----:B------:R-:W-:Y:S02]  /*c220*/  SHF.L.W.U32.HI R32, R30, 0x8, R30 ;  /* 0x000000081e207819 */ /* 0x000fe40000010e1e */
[----:B------:R-:W-:-:S02]  /*c230*/  LOP3.LUT R8, R8, R17, RZ, 0x3c, !PT ;  /* 0x0000001108087212 */ /* 0x000fc400078e3cff */
[----:B------:R-:W-:Y:S01]  /*c240*/  LOP3.LUT R15, R19, R6, RZ, 0x3c, !PT ;  /* 0x00000006130f7212 */ /* 0x000fe200078e3cff */
[----:B------:R-:W-:Y:S01]  /*c250*/  IMAD.IADD R30, R35, 0x1, R32 ;  /* 0x00000001231e7824 */ /* 0x000fe200078e0220 */
[----:B------:R-:W-:Y:S02]  /*c260*/  LOP3.LUT R9, R10, R7, RZ, 0x3c, !PT ;  /* 0x000000070a097212 */ /* 0x000fe400078e3cff */
[----:B------:R-:W-:Y:S02]  /*c270*/  SHF.L.W.U32.HI R19, R8, 0x8, R8 ;  /* 0x0000000808137819 */ /* 0x000fe40000010e08 */
[----:B------:R-:W-:Y:S02]  /*c280*/  SHF.L.W.U32.HI R15, R15, 0x8, R15 ;  /* 0x000000080f0f7819 */ /* 0x000fe40000010e0f */
[----:B------:R-:W-:Y:S01]  /*c290*/  SHF.L.W.U32.HI R9, R9, 0x8, R9 ;  /* 0x0000000809097819 */ /* 0x000fe20000010e09 */
[----:B------:R-:W-:Y:S01]  /*c2a0*/  IMAD.IADD R11, R11, 0x1, R19 ;  /* 0x000000010b0b7824 */ /* 0x000fe200078e0213 */
[----:B------:R-:W-:Y:S01]  /*c2b0*/  LOP3.LUT R37, R37, R30, RZ, 0x3c, !PT ;  /* 0x0000001e25257212 */ /* 0x000fe200078e3cff */
[----:B------:R-:W-:-:S02]  /*c2c0*/  IMAD.IADD R10, R33, 0x1, R15 ;  /* 0x00000001210a7824 */ /* 0x000fc400078e020f */
[----:B------:R-:W-:Y:S01]  /*c2d0*/  IMAD.IADD R8, R14, 0x1, R9 ;  /* 0x000000010e087824 */ /* 0x000fe200078e0209 */
[----:B------:R-:W-:Y:S02]  /*c2e0*/  SHF.L.W.U32.HI R37, R37, 0x7, R37 ;  /* 0x0000000725257819 */ /* 0x000fe40000010e25 */
[----:B------:R-:W-:Y:S02]  /*c2f0*/  LOP3.LUT R12, R12, R11, RZ, 0x3c, !PT ;  /* 0x0000000b0c0c7212 */ /* 0x000fe400078e3cff */
[----:B------:R-:W-:Y:S01]  /*c300*/  LOP3.LUT R14, R34, R10, RZ, 0x3c, !PT ;  /* 0x0000000a220e7212 */ /* 0x000fe200078e3cff */
[----:B------:R-:W-:Y:S01]  /*c310*/  IMAD.IADD R34, R6, 0x1, R37 ;  /* 0x0000000106227824 */ /* 0x000fe200078e0225 */
[----:B------:R-:W-:Y:S02]  /*c320*/  LOP3.LUT R33, R13, R8, RZ, 0x3c, !PT ;  /* 0x000000080d217212 */ /* 0x000fe400078e3cff */
[----:B------:R-:W-:Y:S02]  /*c330*/  SHF.L.W.U32.HI R13, R12, 0x7, R12 ;  /* 0x000000070c0d7819 */ /* 0x000fe40000010e0c */
[----:B------:R-:W-:-:S02]  /*c340*/  SHF.L.W.U32.HI R14, R14, 0x7, R14 ;  /* 0x000000070e0e7819 */ /* 0x000fc40000010e0e */
[----:B------:R-:W-:Y:S01]  /*c350*/  SHF.L.W.U32.HI R12, R33, 0x7, R33 ;  /* 0x00000007210c7819 */ /* 0x000fe20000010e21 */
[----:B------:R-:W-:Y:S01]  /*c360*/  IMAD.IADD R42, R13, 0x1, R16 ;  /* 0x000000010d2a7824 */ /* 0x000fe200078e0210 */
[----:B------:R-:W-:Y:S01]  /*c370*/  LOP3.LUT R40, R9, R34, RZ, 0x3c, !PT ;  /* 0x0000002209287212 */ /* 0x000fe200078e3cff */
[----:B------:R-:W-:Y:S02]  /*c380*/  IMAD.IADD R16, R7, 0x1, R14 ;  /* 0x0000000107107824 */ /* 0x000fe400078e020e */
[----:B------:R-:W-:Y:S01]  /*c390*/  IMAD.IADD R17, R17, 0x1, R12 ;  /* 0x0000000111117824 */ /* 0x000fe200078e020c */
[----:B------:R-:W-:Y:S02]  /*c3a0*/  SHF.L.W.U32.HI R40, R40, 0x10, R40 ;  /* 0x0000001028287819 */ /* 0x000fe40000010e28 */
[----:B------:R-:W-:Y:S02]  /*c3b0*/  LOP3.LUT R41, R15, R42, RZ, 0x3c, !PT ;  /* 0x0000002a0f297212 */ /* 0x000fe400078e3cff */
[----:B------:R-:W-:Y:S01]  /*c3c0*/  LOP3.LUT R7, R19, R16, RZ, 0x3c, !PT ;  /* 0x0000001013077212 */ /* 0x000fe200078e3cff */
[----:B------:R-:W-:Y:S01]  /*c3d0*/  IMAD.IADD R39, R11, 0x1, R40 ;  /* 0x000000010b277824 */ /* 0x000fe200078e0228 */
[----:B------:R-:W-:-:S02]  /*c3e0*/  LOP3.LUT R32, R32, R17, RZ, 0x3c, !PT ;  /* 0x0000001120207212 */ /* 0x000fc400078e3cff */
[----:B------:R-:W-:Y:S02]  /*c3f0*/  SHF.L.W.U32.HI R41, R41, 0x10, R41 ;  /* 0x0000001029297819 */ /* 0x000fe40000010e29 */
[----:B------:R-:W-:Y:S02]  /*c400*/  SHF.L.W.U32.HI R7, R7, 0x10, R7 ;  /* 0x0000001007077819 */ /* 0x000fe40000010e07 */
[----:B------:R-:W-:Y:S01]  /*c410*/  SHF.L.W.U32.HI R43, R32, 0x10, R32 ;  /* 0x00000010202b7819 */ /* 0x000fe20000010e20 */
[----:B------:R-:W-:Y:S01]  /*c420*/  IMAD.IADD R33, R8, 0x1, R41 ;  /* 0x0000000108217824 */ /* 0x000fe200078e0229 */
[----:B------:R-:W-:Y:S01]  /*c430*/  LOP3.LUT R37, R37, R39, RZ, 0x3c, !PT ;  /* 0x0000002725257212 */ /* 0x000fe200078e3cff */
[----:B------:R-:W-:Y:S02]  /*c440*/  IMAD.IADD R44, R7, 0x1, R30 ;  /* 0x00000001072c7824 */ /* 0x000fe400078e021e */
[----:B------:R-:W-:Y:S01]  /*c450*/  IMAD.IADD R19, R10, 0x1, R43 ;  /* 0x000000010a137824 */ /* 0x000fe200078e022b */
[----:B------:R-:W-:-:S02]  /*c460*/  SHF.L.W.U32.HI R47, R37, 0xc, R37 ;  /* 0x0000000c252f7819 */ /* 0x000fc40000010e25 */
[----:B------:R-:W-:Y:S02]  /*c470*/  LOP3.LUT R36, R13, R33, RZ, 0x3c, !PT ;  /* 0x000000210d247212 */ /* 0x000fe400078e3cff */
        /* <DEDUP_REMOVED lines=77> */
[----:B------:R-:W-:-:S02]  /*c950*/  SHF.L.W.U32.HI R39, R39, 0x7, R39 ;  /* 0x0000000727277819 */ /* 0x000fc40000010e27 */
[----:B------:R-:W-:Y:S01]  /*c960*/  LOP3.LUT R42, R41, R38, RZ, 0x3c, !PT ;  /* 0x00000026292a7212 */ /* 0x000fe200078e3cff */
[----:B------:R-:W-:Y:S02]  /*c970*/  IMAD.IADD R41, R36, 0x1, R37 ;  /* 0x0000000124297824 */ /* 0x000fe400078e0225 */
[----:B------:R-:W-:Y:S01]  /*c980*/  IMAD.IADD R44, R45, 0x1, R46 ;  /* 0x000000012d2c7824 */ /* 0x000fe200078e022e */
[----:B------:R-:W-:Y:S01]  /*c990*/  SHF.L.W.U32.HI R42, R42, 0x10, R42 ;  /* 0x000000102a2a7819 */ /* 0x000fe20000010e2a */
[----:B------:R-:W-:Y:S01]  /*c9a0*/  IMAD.IADD R34, R34, 0x1, R39 ;  /* 0x0000000122227824 */ /* 0x000fe200078e0227 */
[----:B------:R-:W-:Y:S02]  /*c9b0*/  LOP3.LUT R32, R32, R41, RZ, 0x3c, !PT ;  /* 0x0000002920207212 */ /* 0x000fe400078e3cff */
[----:B------:R-:W-:Y:S02]  /*c9c0*/  LOP3.LUT R43, R43, R44, RZ, 0x3c, !PT ;  /* 0x0000002c2b2b7212 */ /* 0x000fe400078e3cff */
[----:B------:R-:W-:Y:S01]  /*c9d0*/  LOP3.LUT R36, R35, R34, RZ, 0x3c, !PT ;  /* 0x0000002223247212 */ /* 0x000fe200078e3cff */
[----:B------:R-:W-:Y:S01]  /*c9e0*/  IMAD.IADD R35, R47, 0x1, R42 ;  /* 0x000000012f237824 */ /* 0x000fe200078e022a */
[----:B------:R-:W-:-:S02]  /*c9f0*/  SHF.L.W.U32.HI R32, R32, 0x10, R32 ;  /* 0x0000001020207819 */ /* 0x000fc40000010e20 */
[----:B------:R-:W-:Y:S02]  /*ca00*/  SHF.L.W.U32.HI R45, R43, 0x10, R43 ;  /* 0x000000102b2d7819 */ /* 0x000fe40000010e2b */
[----:B------:R-:W-:Y:S02]  /*ca10*/  SHF.L.W.U32.HI R36, R36, 0x10, R36 ;  /* 0x0000001024247819 */ /* 0x000fe40000010e24 */
[----:B------:R-:W-:Y:S01]  /*ca20*/  LOP3.LUT R43, R40, R35, RZ, 0x3c, !PT ;  /* 0x00000023282b7212 */ /* 0x000fe200078e3cff */
[----:B------:R-:W-:Y:S02]  /*ca30*/  IMAD.IADD R40, R33, 0x1, R32 ;  /* 0x0000000121287824 */ /* 0x000fe400078e0220 */
        /* <DEDUP_REMOVED lines=21> */
[----:B------:R-:W-:Y:S02]  /*cb90*/  SHF.L.W.U32.HI R45, R45, 0x8, R45 ;  /* 0x000000082d2d7819 */ /* 0x000fe40000010e2d */
[----:B------:R-:W-:Y:S01]  /*cba0*/  LOP3.LUT R47, R19, R32, RZ, 0x3c, !PT ;  /* 0x00000020132f7212 */ /* 0x000fe200078e3cff */
[----:B------:R-:W-:Y:S02]  /*cbb0*/  IMAD.IADD R19, R40, 0x1, R35 ;  /* 0x0000000128137824 */ /* 0x000fe400078e0223 */
[----:B------:R-:W-:Y:S01]  /*cbc0*/  IMAD.IADD R46, R33, 0x1, R36 ;  /* 0x00000001212e7824 */ /* 0x000fe200078e0224 */
[----:B------:R-:W-:Y:S01]  /*cbd0*/  SHF.L.W.U32.HI R33, R47, 0x7, R47 ;  /* 0x000000072f217819 */ /* 0x000fe20000010e2f */
[----:B------:R-:W-:Y:S01]  /*cbe0*/  IMAD.IADD R30, R30, 0x1, R45 ;  /* 0x000000011e1e7824 */ /* 0x000fe200078e022d */
[----:B------:R-:W-:-:S02]  /*cbf0*/  LOP3.LUT R38, R38, R19, RZ, 0x3c, !PT ;  /* 0x0000001326267212 */ /* 0x000fc400078e3cff */
        /* <DEDUP_REMOVED lines=12> */
[----:B------:R-:W-:Y:S02]  /*ccc0*/  LOP3.LUT R47, R35, R42, RZ, 0x3c, !PT ;  /* 0x0000002a232f7212 */ /* 0x000fe400078e3cff */
[----:B------:R-:W-:Y:S01]  /*ccd0*/  LOP3.LUT R44, R34, R45, RZ, 0x3c, !PT ;  /* 0x0000002d222c7212 */ /* 0x000fe200078e3cff */
[----:B------:R-:W-:Y:S01]  /*cce0*/  IMAD.IADD R34, R46, 0x1, R43 ;  /* 0x000000012e227824 */ /* 0x000fe200078e022b */
[----:B------:R-:W-:Y:S02]  /*ccf0*/  SHF.L.W.U32.HI R35, R36, 0x10, R36 ;  /* 0x0000001024237819 */ /* 0x000fe40000010e24 */
[----:B------:R-:W-:-:S02]  /*cd00*/  SHF.L.W.U32.HI R47, R47, 0x10, R47 ;  /* 0x000000102f2f7819 */ /* 0x000fc40000010e2f */
[----:B------:R-:W-:Y:S02]  /*cd10*/  SHF.L.W.U32.HI R36, R44, 0x10, R44 ;  /* 0x000000102c247819 */ /* 0x000fe40000010e2c */
[----:B------:R-:W-:Y:S01]  /*cd20*/  LOP3.LUT R44, R33, R34, RZ, 0x3c, !PT ;  /* 0x00000022212c7212 */ /* 0x000fe200078e3cff */
[----:B------:R-:W-:Y:S02]  /*cd30*/  IMAD.IADD R33, R32, 0x1, R35 ;  /* 0x0000000120217824 */ /* 0x000fe400078e0223 */
[----:B------:R-:W-:Y:S01]  /*cd40*/  IMAD.IADD R49, R30, 0x1, R47 ;  /* 0x000000011e317824 */ /* 0x000fe200078e022f */
[----:B------:R-:W-:Y:S01]  /*cd50*/  SHF.L.W.U32.HI R32, R44, 0xc, R44 ;  /* 0x0000000c2c207819 */ /* 0x000fe20000010e2c */
[----:B------:R-:W-:Y:S01]  /*cd60*/  IMAD.IADD R30, R19, 0x1, R36 ;  /* 0x00000001131e7824 */ /* 0x000fe200078e0224 */
        /* <DEDUP_REMOVED lines=92> */
[----:B------:R-:W-:Y:S01]  /*d330*/  IMAD.IADD R41, R42, 0x1, R37 ;  /* 0x000000012a297824 */ /* 0x000fe200078e0225 */
[----:B------:R-:W-:Y:S01]  /*d340*/  SHF.L.W.U32.HI R42, R18, 0x10, R18 ;  /* 0x00000010122a7819 */ /* 0x000fe20000010e12 */
[----:B------:R-:W-:Y:S01]  /*d350*/  IMAD.IADD R39, R39, 0x1, R40 ;  /* 0x0000000127277824 */ /* 0x000fe200078e0228 */
[----:B------:R-:W-:Y:S01]  /*d360*/  LEA.HI R44, R44, R43, R44, 0xc ;  /* 0x0000002b2c2c7211 */ /* 0x000fe200078f602c */
[----:B------:R-:W-:Y:S01]  /*d370*/  IMAD.IADD R30, R47, 0x1, R34 ;  /* 0x000000012f1e7824 */ /* 0x000fe200078e0222 */
[----:B------:R-:W-:Y:S02]  /*d380*/  LOP3.LUT R47, R36, R41, RZ, 0x3c, !PT ;  /* 0x00000029242f7212 */ /* 0x000fe400078e3cff */
[----:B------:R-:W-:Y:S01]  /*d390*/  LOP3.LUT R36, R32, R39, RZ, 0x3c, !PT ;  /* 0x0000002720247212 */ /* 0x000fe200078e3cff */
[----:B------:R-:W-:Y:S01]  /*d3a0*/  IMAD.IADD R32, R31, 0x1, R42 ;  /* 0x000000011f207824 */ /* 0x000fe200078e022a */
[----:B------:R-:W-:-:S02]  /*d3b0*/  LOP3.LUT R19, R19, R30, RZ, 0x3c, !PT ;  /* 0x0000001e13137212 */ /* 0x000fc400078e3cff */
[----:B------:R-:W-:Y:S02]  /*d3c0*/  SHF.L.W.U32.HI R36, R36, 0xc, R36 ;  /* 0x0000000c24247819 */ /* 0x000fe40000010e24 */
[----:B------:R-:W-:Y:S02]  /*d3d0*/  LEA.HI R38, R47, R38, R47, 0xc ;  /* 0x000000262f267211 */ /* 0x000fe400078f602f */
[----:B------:R-:W-:Y:S01]  /*d3e0*/  SHF.L.W.U32.HI R46, R19, 0xc, R19 ;  /* 0x0000000c132e7819 */ /* 0x000fe20000010e13 */
[----:B------:R-:W-:Y:S01]  /*d3f0*/  IMAD.IADD R47, R45, 0x1, R36 ;  /* 0x000000012d2f7824 */ /* 0x000fe200078e0224 */
[----:B------:R-:W-:Y:S02]  /*d400*/  LOP3.LUT R19, R31, R32, RZ, 0x3c, !PT ;  /* 0x000000201f137212 */ /* 0x000fe400078e3cff */
[----:B------:R-:W-:Y:S01]  /*d410*/  LOP3.LUT R43, R37, R38, RZ, 0x3c, !PT ;  /* 0x00000026252b7212 */ /* 0x000fe200078e3cff */
[----:B------:R-:W-:Y:S01]  /*d420*/  IMAD.IADD R35, R35, 0x1, R46 ;  /* 0x0000000123237824 */ /* 0x000fe200078e022e */
[----:B------:R-:W-:-:S02]  /*d430*/  LOP3.LUT R40, R40, R47, RZ, 0x3c, !PT ;  /* 0x0000002f28287212 */ /* 0x000fc400078e3cff */
[----:B------:R-:W-:Y:S02]  /*d440*/  SHF.L.W.U32.HI R19, R19, 0xc, R19 ;  /* 0x0000000c13137819 */ /* 0x000fe40000010e13 */
[----:B------:R-:W-:Y:S02]  /*d450*/  LEA.HI R39, R40, R39, R40, 0x8 ;  /* 0x0000002728277211 */ /* 0x000fe400078f4028 */
[----:B------:R-:W-:Y:S01]  /*d460*/  LOP3.LUT R45, R34, R35, RZ, 0x3c, !PT ;  /* 0x00000023222d7212 */ /* 0x000fe200078e3cff */
[----:B------:R-:W-:Y:S01]  /*d470*/  IMAD.IADD R34, R18, 0x1, R19 ;  /* 0x0000000112227824 */ /* 0x000fe200078e0213 */
[----:B------:R-:W-:Y:S01]  /*d480*/  LOP3.LUT R36, R36, R39, RZ, 0x3c, !PT ;  /* 0x0000002724247212 */ /* 0x000fe200078e3cff */
[----:B------:R-:W-:Y:S01]  /*d490*/  VIADD R18, R5, 0xffffffff ;  /* 0xffffffff05127836 */ /* 0x000fe20000000000 */
[----:B------:R-:W-:Y:S02]  /*d4a0*/  LEA.HI R45, R45, R30, R45, 0x8 ;  /* 0x0000001e2d2d7211 */ /* 0x000fe400078f402d */
[----:B------:R-:W-:-:S02]  /*d4b0*/  SHF.L.W.U32.HI R38, R36, 0x7, R36 ;  /* 0x0000000724267819 */ /* 0x000fc40000010e24 */
[----:B------:R-:W-:Y:S01]  /*d4c0*/  LOP3.LUT R30, R42, R34, RZ, 0x3c, !PT ;  /* 0x000000222a1e7212 */ /* 0x000fe200078e3cff */
[----:B------:R-:W-:Y:S01]  /*d4d0*/  IMAD.IADD R34, R34, 0x1, R13 ;  /* 0x0000000122227824 */ /* 0x000fe200078e020d */
[----:B------:R-:W-:Y:S01]  /*d4e0*/  LOP3.LUT R45, R46, R45, RZ, 0x3c, !PT ;  /* 0x0000002d2e2d7212 */ /* 0x000fe200078e3cff */
[----:B------:R-:W-:Y:S01]  /*d4f0*/  IMAD.IADD R35, R35, 0x1, R38 ;  /* 0x0000000123237824 */ /* 0x000fe200078e0226 */
[----:B------:R-:W-:Y:S02]  /*d500*/  LOP3.LUT R33, R33, R44, RZ, 0x3c, !PT ;  /* 0x0000002c21217212 */ /* 0x000fe400078e3cff */
[----:B------:R-:W-:Y:S02]  /*d510*/  SHF.L.W.U32.HI R30, R30, 0x8, R30 ;  /* 0x000000081e1e7819 */ /* 0x000fe40000010e1e */
[----:B------:R-:W-:Y:S02]  /*d520*/  SHF.L.W.U32.HI R37, R45, 0x7, R45 ;  /* 0x000000072d257819 */ /* 0x000fe40000010e2d */
[----:B------:R-:W-:Y:S01]  /*d530*/  SHF.L.W.U32.HI R36, R33, 0x8, R33 ;  /* 0x0000000821247819 */ /* 0x000fe20000010e21 */
[----:B------:R-:W-:Y:S01]  /*d540*/  IMAD.MOV.U32 R33, RZ, RZ, 0x1 ;  /* 0x00000001ff217424 */ /* 0x000fe200078e00ff */
[----:B------:R-:W-:Y:S01]  /*d550*/  SHF.L.W.U32.HI R43, R43, 0x8, R43 ;  /* 0x000000082b2b7819 */ /* 0x000fe20000010e2b */
[----:B------:R-:W-:Y:S01]  /*d560*/  IMAD.IADD R44, R44, 0x1, R37 ;  /* 0x000000012c2c7824 */ /* 0x000fe200078e0225 */
[----:B------:R-:W-:Y:S01]  /*d570*/  LOP3.LUT R42, R36, R35, RZ, 0x3c, !PT ;  /* 0x00000023242a7212 */ /* 0x000fe200078e3cff */
[----:B------:R-:W-:Y:S01]  /*d580*/  IMAD.IADD R36, R32, 0x1, R30 ;  /* 0x0000000120247824 */ /* 0x000fe200078e021e */
[----:B------:R-:W-:Y:S01]  /*d590*/  LOP3.LUT R30, R30, R17, RZ, 0x3c, !PT ;  /* 0x000000111e1e7212 */ /* 0x000fe200078e3cff */
[----:B------:R-:W-:Y:S01]  /*d5a0*/  IMAD.IADD R41, R41, 0x1, R43 ;  /* 0x0000000129297824 */ /* 0x000fe200078e022b */
[----:B------:R-:W-:-:S02]  /*d5b0*/  LOP3.LUT R40, R43, R44, RZ, 0x3c, !PT ;  /* 0x0000002c2b287212 */ /* 0x000fc400078e3cff */
[----:B------:R-:W-:Y:S02]  /*d5c0*/  LOP3.LUT R19, R19, R36, RZ, 0x3c, !PT ;  /* 0x0000002413137212 */ /* 0x000fe400078e3cff */
[----:B------:R-:W-:Y:S02]  /*d5d0*/  LEA.HI R40, R40, R39, R40, 0x10 ;  /* 0x0000002728287211 */ /* 0x000fe400078f8028 */
[----:B------:R-:W-:Y:S02]  /*d5e0*/  SHF.L.W.U32.HI R19, R19, 0x7, R19 ;  /* 0x0000000713137819 */ /* 0x000fe40000010e13 */
[----:B------:R-:W-:Y:S02]  /*d5f0*/  LEA.HI R41, R42, R41, R42, 0x10 ;  /* 0x000000292a297211 */ /* 0x000fe400078f802a */
[----:B------:R-:W-:Y:S01]  /*d600*/  LOP3.LUT R37, R37, R40, RZ, 0x3c, !PT ;  /* 0x0000002825257212 */ /* 0x000fe200078e3cff */
[----:B------:R-:W-:Y:S01]  /*d610*/  IMAD.IADD R32, R19, 0x1, R6 ;  /* 0x0000000113207824 */ /* 0x000fe200078e0206 */
[----:B------:R-:W-:-:S02]  /*d620*/  LOP3.LUT R38, R38, R41, RZ, 0x3c, !PT ;  /* 0x0000002926267212 */ /* 0x000fc400078e3cff */
[----:B------:R-:W-:Y:S02]  /*d630*/  LEA.HI R37, R37, R44, RZ, 0xc ;  /* 0x0000002c25257211 */ /* 0x000fe400078f60ff */
[----:B------:R-:W-:Y:S02]  /*d640*/  SHF.L.U32 R33, R33, R18, RZ ;  /* 0x0000001221217219 */ /* 0x000fe400000006ff */
[----:B------:R-:W-:Y:S01]  /*d650*/  LOP3.LUT R15, R15, R34, RZ, 0x3c, !PT ;  /* 0x000000220f0f7212 */ /* 0x000fe200078e3cff */
[----:B------:R-:W-:Y:S01]  /*d660*/  VIADD R6, R37, UR16 ;  /* 0x0000001025067c36 */ /* 0x000fe20008000000 */
[----:B------:R-:W-:Y:S02]  /*d670*/  LOP3.LUT R9, R9, R32, RZ, 0x3c, !PT ;  /* 0x0000002009097212 */ /* 0x000fe400078e3cff */
[----:B------:R-:W-:Y:S02]  /*d680*/  LEA.HI R38, R38, R35, RZ, 0xc ;  /* 0x0000002326267211 */ /* 0x000fe400078f60ff */
[----:B------:R-:W-:-:S02]  /*d690*/  SHF.L.W.U32.HI R35, R30, 0x10, R30 ;  /* 0x000000101e237819 */ /* 0x000fc40000010e1e */
[----:B------:R-:W-:Y:S02]  /*d6a0*/  LOP3.LUT P0, R18, R33, RZ, R4, 0xa0, !PT ;  /* 0x000000ff21127212 */ /* 0x000fe4000780a004 */
        /* <DEDUP_REMOVED lines=9> */
[----:B------:R-:W-:Y:S01]  /*d740*/  LOP3.LUT R13, R13, R30, RZ, 0x3c, !PT ;  /* 0x0000001e0d0d7212 */ /* 0x000fe200078e3cff */
[----:B------:R-:W-:Y:S01]  /*d750*/  @P0 VIADD R6, R38, UR17 ;  /* 0x0000001126060c36 */ /* 0x000fe20008000000 */
        /* <DEDUP_REMOVED lines=322> */
[----:B------:R-:W-:Y:S01]  /*eb80*/  IMAD.MOV.U32 R14, RZ, RZ, 0x1a4 ;  /* 0x000001a4ff0e7424 */ /* 0x000fe200078e00ff */
[----:B------:R-:W-:-:S04]  /*eb90*/  ISETP.NE.AND P0, PT, R18, RZ, PT ;  /* 0x000000ff1200720c */ /* 0x000fc80003f05270 */
[----:B------:R-:W-:-:S04]  /*eba0*/  SEL R14, R14, 0x1bd, !P0 ;  /* 0x000001bd0e0e7807 */ /* 0x000fc80004000000 */
[----:B-1----:R-:W-:Y:S01]  /*ebb0*/  IADD3 R14, P1, PT, R14, UR8, RZ ;  /* 0x000000080e0e7c10 */ /* 0x002fe2000ff3e0ff */
[----:B0-----:R-:W2:Y:S04]  /*ebc0*/  LDG.E.CONSTANT R6, desc[UR12][R12.64+0x3e4] ;  /* 0x0003e40c0c067981 */ /* 0x001ea8000c1e9900 */
        /* <DEDUP_REMOVED lines=22> */
.L_x_19:
[----:B------:R-:W-:Y:S02]  /*ed30*/  SEL R31, R7, R16, !P3 ;  /* 0x00000010071f7207 */ /* 0x000fe40005800000 */
[----:B------:R-:W-:Y:S02]  /*ed40*/  SEL R28, R10, R17, !P3 ;  /* 0x000000110a1c7207 */ /* 0x000fe40005800000 */
[----:B------:R-:W-:Y:S02]  /*ed50*/  SEL R29, R8, R29, !P3 ;  /* 0x0000001d081d7207 */ /* 0x000fe40005800000 */
[----:B------:R-:W-:Y:S01]  /*ed60*/  SEL R26, R11, R26, !P3 ;  /* 0x0000001a0b1a7207 */ /* 0x000fe20005800000 */
[----:B------:R-:W-:Y:S06]  /*ed70*/  @!P2 BRA `(.L_x_18) ;  /* 0x0000002c006ca947 */ /* 0x000fec0003800000 */
[----:B------:R-:W-:-:S07]  /*ed80*/  IMAD.MOV.U32 R6, RZ, RZ, 0x1 ;  /* 0x00000001ff067424 */ /* 0x000fce00078e00ff */
.L_x_22:
        /* <DEDUP_REMOVED lines=19> */
[----:B------:R-:W-:Y:S02]  /*eec0*/  SHF.L.W.U32.HI R32, R12, 0xc, R12 ;  /* 0x0000000c0c207819 */ /* 0x000fe40000010e0c */
[----:B------:R-:W-:Y:S02]  /*eed0*/  SHF.L.W.U32.HI R36, R7, 0xc, R7 ;  /* 0x0000000c07247819 */ /* 0x000fe40000010e07 */
[----:B------:R-:W-:Y:S02]  /*eee0*/  LOP3.LUT R7, R28, R13, RZ, 0x3c, !PT ;  /* 0x0000000d1c077212 */ /* 0x000fe400078e3cff */
        /* <DEDUP_REMOVED lines=280> */
[----:B------:R-:W-:Y:S01]  /*10070*/  LOP3.LUT R48, R38, R43, RZ, 0x3c, !PT ;  /* 0x0000002b26307212 */ /* 0x000fe200078e3cff */
[----:B------:R-:W-:Y:S01]  /*10080*/  VIADD R43, R31, UR16 ;  /* 0x000000101f2b7c36 */ /* 0x000fe20008000000 */
[----:B------:R-:W-:Y:S01]  /*10090*/  SHF.L.W.U32.HI R38, R47, 0x10, R47 ;  /* 0x000000102f267819 */ /* 0x000fe20000010e2f */
[----:B------:R-:W-:Y:S01]  /*100a0*/  IMAD.IADD R19, R19, 0x1, R32 ;  /* 0x0000000113137824 */ /* 0x000fe200078e0220 */
[----:B------:R-:W-:Y:S02]  /*100b0*/  LOP3.LUT R47, R34, R39, RZ, 0x3c, !PT ;  /* 0x00000027222f7212 */ /* 0x000fe400078e3cff */
[----:B------:R-:W-:Y:S01]  /*100c0*/  SHF.L.W.U32.HI R44, R43, 0x10, R43 ;  /* 0x000000102b2c7819 */ /* 0x000fe20000010e2b */
[----:B------:R-:W-:Y:S01]  /*100d0*/  IMAD.IADD R46, R45, 0x1, R38 ;  /* 0x000000012d2e7824 */ /* 0x000fe200078e0226 */
[----:B------:R-:W-:-:S02]  /*100e0*/  LOP3.LUT R40, R40, R19, RZ, 0x3c, !PT ;  /* 0x0000001328287212 */ /* 0x000fc400078e3cff */
[----:B------:R-:W-:Y:S01]  /*100f0*/  LEA.HI R45, R47, R42, R47, 0xc ;  /* 0x0000002a2f2d7211 */ /* 0x000fe200078f602f */
[----:B------:R-:W-:Y:S01]  /*10100*/  IMAD.IADD R34, R44, 0x1, R31 ;  /* 0x000000012c227824 */ /* 0x000fe200078e021f */
[----:B------:R-:W-:Y:S02]  /*10110*/  LOP3.LUT R37, R37, R46, RZ, 0x3c, !PT ;  /* 0x0000002e25257212 */ /* 0x000fe400078e3cff */
[----:B------:R-:W-:Y:S02]  /*10120*/  SHF.L.W.U32.HI R42, R40, 0xc, R40 ;  /* 0x0000000c282a7819 */ /* 0x000fe40000010e28 */
[----:B------:R-:W-:Y:S02]  /*10130*/  LEA.HI R40, R48, R35, R48, 0xc ;  /* 0x0000002330287211 */ /* 0x000fe400078f6030 */
[----:B------:R-:W-:Y:S01]  /*10140*/  SHF.L.W.U32.HI R35, R37, 0xc, R37 ;  /* 0x0000000c25237819 */ /* 0x000fe20000010e25 */
[----:B------:R-:W-:Y:S01]  /*10150*/  IMAD.IADD R41, R41, 0x1, R42 ;  /* 0x0000000129297824 */ /* 0x000fe200078e022a */
[----:B------:R-:W-:-:S02]  /*10160*/  LOP3.LUT R37, R31, R34, RZ, 0x3c, !PT ;  /* 0x000000221f257212 */ /* 0x000fc400078e3cff */
[----:B------:R-:W-:Y:S01]  /*10170*/  LOP3.LUT R33, R33, R40, RZ, 0x3c, !PT ;  /* 0x0000002821217212 */ /* 0x000fe200078e3cff */
[----:B------:R-:W-:Y:S01]  /*10180*/  IMAD.IADD R47, R36, 0x1, R35 ;  /* 0x00000001242f7824 */ /* 0x000fe200078e0223 */
[----:B------:R-:W-:Y:S02]  /*10190*/  LOP3.LUT R36, R32, R41, RZ, 0x3c, !PT ;  /* 0x0000002920247212 */ /* 0x000fe400078e3cff */
        /* <DEDUP_REMOVED lines=8> */
[----:B------:R-:W-:Y:S02]  /*10220*/  LEA.HI R46, R47, R46, R47, 0x8 ;  /* 0x0000002e2f2e7211 */ /* 0x000fe400078f402f */
[----:B------:R-:W-:Y:S01]  /*10230*/  LOP3.LUT R44, R44, R43, RZ, 0x3c, !PT ;  /* 0x0000002b2c2c7212 */ /* 0x000fe200078e3cff */
[----:B------:R-:W-:Y:S01]  /*10240*/  IMAD.IADD R40, R40, 0x1, R45 ;  /* 0x0000000128287824 */ /* 0x000fe200078e022d */
[----:B------:R-:W-:Y:S01]  /*10250*/  LOP3.LUT R36, R35, R46, RZ, 0x3c, !PT ;  /* 0x0000002e23247212 */ /* 0x000fe200078e3cff */
[----:B------:R-:W-:Y:S01]  /*10260*/  IMAD.IADD R43, R43, 0x1, R14 ;  /* 0x000000012b2b7824 */ /* 0x000fe200078e020e */
[----:B------:R-:W-:Y:S02]  /*10270*/  SHF.L.W.U32.HI R37, R37, 0x8, R37 ;  /* 0x0000000825257819 */ /* 0x000fe40000010e25 */
[----:B------:R-:W-:-:S02]  /*10280*/  SHF.L.W.U32.HI R35, R44, 0x8, R44 ;  /* 0x000000082c237819 */ /* 0x000fc40000010e2c */
[----:B------:R-:W-:Y:S01]  /*10290*/  SHF.L.W.U32.HI R36, R36, 0x7, R36 ;  /* 0x0000000724247819 */ /* 0x000fe20000010e24 */
[----:B------:R-:W-:Y:S01]  /*102a0*/  IMAD.IADD R39, R39, 0x1, R37 ;  /* 0x0000000127277824 */ /* 0x000fe200078e0225 */
[----:B------:R-:W-:Y:S02]  /*102b0*/  SHF.L.W.U32.HI R38, R33, 0x8, R33 ;  /* 0x0000000821267819 */ /* 0x000fe40000010e21 */
[----:B------:R-:W-:Y:S01]  /*102c0*/  LOP3.LUT R33, R37, R40, RZ, 0x3c, !PT ;  /* 0x0000002825217212 */ /* 0x000fe200078e3cff */
[----:B------:R-:W-:Y:S01]  /*102d0*/  IMAD.IADD R37, R34, 0x1, R35 ;  /* 0x0000000122257824 */ /* 0x000fe200078e0223 */
[----:B------:R-:W-:Y:S01]  /*102e0*/  LOP3.LUT R30, RZ, R6, RZ, 0x33, !PT ;  /* 0x00000006ff1e7212 */ /* 0x000fe200078e33ff */
[----:B------:R-:W-:Y:S01]  /*102f0*/  IMAD.IADD R41, R41, 0x1, R36 ;  /* 0x0000000129297824 */ /* 0x000fe200078e0224 */
[----:B------:R-:W-:Y:S02]  /*10300*/  LEA.HI R46, R33, R46, R33, 0x10 ;  /* 0x0000002e212e7211 */ /* 0x000fe400078f8021 */
[----:B------:R-:W-:Y:S01]  /*10310*/  LOP3.LUT R32, R32, R37, RZ, 0x3c, !PT ;  /* 0x0000002520207212 */ /* 0x000fe200078e3cff */
[----:B------:R-:W-:Y:S01]  /*10320*/  IMAD.IADD R30, R5, 0x1, R30 ;  /* 0x00000001051e7824 */ /* 0x000fe200078e021e */
[----:B------:R-:W-:-:S02]  /*10330*/  LOP3.LUT R38, R38, R41, RZ, 0x3c, !PT ;  /* 0x0000002926267212 */ /* 0x000fc400078e3cff */
[----:B------:R-:W-:Y:S02]  /*10340*/  SHF.L.W.U32.HI R32, R32, 0x7, R32 ;  /* 0x0000000720207819 */ /* 0x000fe40000010e20 */
[----:B------:R-:W-:Y:S02]  /*10350*/  LEA.HI R39, R38, R39, R38, 0x10 ;  /* 0x0000002726277211 */ /* 0x000fe400078f8026 */
[----:B------:R-:W-:Y:S01]  /*10360*/  LOP3.LUT R16, R16, R43, RZ, 0x3c, !PT ;  /* 0x0000002b10107212 */ /* 0x000fe200078e3cff */
[----:B------:R-:W-:Y:S01]  /*10370*/  IMAD.IADD R33, R32, 0x1, R7 ;  /* 0x0000000120217824 */ /* 0x000fe200078e0207 */
[----:B------:R-:W-:Y:S02]  /*10380*/  LOP3.LUT R36, R36, R39, RZ, 0x3c, !PT ;  /* 0x0000002724247212 */ /* 0x000fe400078e3cff */
[----:B------:R-:W-:Y:S02]  /*10390*/  LOP3.LUT R35, R35, R18, RZ, 0x3c, !PT ;  /* 0x0000001223237212 */ /* 0x000fe400078e3cff */
[----:B------:R-:W-:-:S02]  /*103a0*/  LOP3.LUT R10, R10, R33, RZ, 0x3c, !PT ;  /* 0x000000210a0a7212 */ /* 0x000fc400078e3cff */
[----:B------:R-:W-:Y:S02]  /*103b0*/  LEA.HI R41, R36, R41, RZ, 0xc ;  /* 0x0000002924297211 */ /* 0x000fe400078f60ff */
[----:B------:R-:W-:Y:S01]  /*103c0*/  SHF.L.W.U32.HI R36, R16, 0x10, R16 ;  /* 0x0000001010247819 */ /* 0x000fe20000010e10 */
[----:B------:R-:W-:Y:S01]  /*103d0*/  IMAD.IADD R16, R37, 0x1, R8 ;  /* 0x0000000125107824 */ /* 0x000fe200078e0208 */
[----:B------:R-:W-:Y:S02]  /*103e0*/  SHF.L.W.U32.HI R38, R35, 0x10, R35 ;  /* 0x0000001023267819 */ /* 0x000fe40000010e23 */
[----:B------:R-:W-:Y:S01]  /*103f0*/  SHF.L.U32 R19, R19, R30, RZ ;  /* 0x0000001e13137219 */ /* 0x000fe200000006ff */
[----:B------:R-:W-:Y:S01]  /*10400*/  IMAD.IADD R35, R9, 0x1, R36 ;  /* 0x0000000109237824 */ /* 0x000fe200078e0224 */
[----:B------:R-:W-:Y:S01]  /*10410*/  SHF.L.W.U32.HI R30, R10, 0x10, R10 ;  /* 0x000000100a1e7819 */ /* 0x000fe20000010e0a */
[----:B------:R-:W-:Y:S01]  /*10420*/  IMAD.IADD R10, R11, 0x1, R38 ;  /* 0x000000010b0a7824 */ /* 0x000fe200078e0226 */
[----:B------:R-:W-:-:S02]  /*10430*/  LOP3.LUT R15, R15, R16, RZ, 0x3c, !PT ;  /* 0x000000100f0f7212 */ /* 0x000fc400078e3cff */
[----:B------:R-:W-:Y:S01]  /*10440*/  LOP3.LUT R14, R14, R35, RZ, 0x3c, !PT ;  /* 0x000000230e0e7212 */ /* 0x000fe200078e3cff */
[----:B------:R-:W-:Y:S01]  /*10450*/  IMAD.IADD R12, R12, 0x1, R30 ;  /* 0x000000010c0c7824 */ /* 0x000fe200078e021e */
[----:B------:R-:W-:Y:S02]  /*10460*/  LOP3.LUT R11, R13, R10, RZ, 0x3c, !PT ;  /* 0x0000000a0d0b7212 */ /* 0x000fe400078e3cff */
[----:B------:R-:W-:Y:S02]  /*10470*/  LOP3.LUT P0, R19, R19, RZ, R4, 0xa0, !PT ;  /* 0x000000ff13137212 */ /* 0x000fe4000780a004 */
[----:B------:R-:W-:Y:S02]  /*10480*/  LOP3.LUT R34, R32, R12, RZ, 0x3c, !PT ;  /* 0x0000000c20227212 */ /* 0x000fe400078e3cff */
[----:B------:R-:W-:Y:S02]  /*10490*/  SHF.L.W.U32.HI R32, R14, 0xc, R14 ;  /* 0x0000000c0e207819 */ /* 0x000fe40000010e0e */
[----:B------:R-:W-:-:S02]  /*104a0*/  SHF.L.W.U32.HI R11, R11, 0xc, R11 ;  /* 0x0000000c0b0b7819 */ /* 0x000fc40000010e0b */
[----:B------:R-:W-:Y:S01]  /*104b0*/  SHF.L.W.U32.HI R14, R15, 0xc, R15 ;  /* 0x0000000c0f0e7819 */ /* 0x000fe20000010e0f */
[----:B------:R-:W-:Y:S01]  /*104c0*/  IMAD.IADD R9, R43, 0x1, R32 ;  /* 0x000000012b097824 */ /* 0x000fe200078e0220 */
[----:B------:R-:W-:Y:S01]  /*104d0*/  SHF.L.W.U32.HI R34, R34, 0xc, R34 ;  /* 0x0000000c22227819 */ /* 0x000fe20000010e22 */
[----:B------:R-:W-:Y:S01]  /*104e0*/  IMAD.IADD R18, R18, 0x1, R11 ;  /* 0x0000000112127824 */ /* 0x000fe200078e020b */
[----:B------:R-:W-:Y:S01]  /*104f0*/  LOP3.LUT R45, R45, R46, RZ, 0x3c, !PT ;  /* 0x0000002e2d2d7212 */ /* 0x000fe200078e3cff */
        /* <DEDUP_REMOVED lines=11> */
[----:B------:R-:W-:Y:S01]  /*105b0*/  IMAD.IADD R10, R10, 0x1, R15 ;  /* 0x000000010a0a7824 */ /* 0x000fe200078e020f */
[----:B------:R-:W-:Y:S01]  /*105c0*/  LEA.HI R45, R45, R40, RZ, 0xc ;  /* 0x000000282d2d7211 */ /* 0x000fe200078f60ff */
[----:B------:R-:W-:Y:S01]  /*105d0*/  IMAD.IADD R13, R16, 0x1, R39 ;  /* 0x00000001100d7824 */ /* 0x000fe200078e0227 */
[----:B------:R-:W-:Y:S01]  /*105e0*/  LOP3.LUT R32, R32, R35, RZ, 0x3c, !PT ;  /* 0x0000002320207212 */ /* 0x000fe200078e3cff */
[----:B------:R-:W-:Y:S01]  /*105f0*/  IMAD.IADD R37, R12, 0x1, R30 ;  /* 0x000000010c257824 */ /* 0x000fe200078e021e */
[----:B------:R-:W-:Y:S01]  /*10600*/  LOP3.LUT R16, R11, R10, RZ, 0x3c, !PT ;  /* 0x0000000a0b107212 */ /* 0x000fe200078e3cff */
[----:B------:R-:W-:Y:S01]  /*10610*/  VIADD R7, R45, UR16 ;  /* 0x000000102d077c36 */ /* 0x000fe20008000000 */
[----:B------:R-:W-:Y:S01]  /*10620*/  LOP3.LUT R14, R14, R13, RZ, 0x3c, !PT ;  /* 0x0000000d0e0e7212 */ /* 0x000fe200078e3cff */
[----:B------:R-:W-:Y:S01]  /*10630*/  @P0 VIADD R7, R41, UR17 ;  /* 0x0000001129070c36 */ /* 0x000fe20008000000 */
[----:B------:R-:W-:-:S02]  /*10640*/  LOP3.LUT R34, R34, R37, RZ, 0x3c, !PT ;  /* 0x0000002522227212 */ /* 0x000fc400078e3cff */
[----:B------:R-:W-:Y:S02]  /*10650*/  SHF.L.W.U32.HI R11, R32, 0x7, R32 ;  /* 0x00000007200b7819 */ /* 0x000fe40000010e20 */
[----:B------:R-:W-:Y:S02]  /*10660*/  SHF.L.W.U32.HI R16, R16, 0x7, R16 ;  /* 0x0000000710107819 */ /* 0x000fe40000010e10 */
[----:B------:R-:W-:Y:S01]  /*10670*/  SHF.L.W.U32.HI R14, R14, 0x7, R14 ;  /* 0x000000070e0e7819 */ /* 0x000fe20000010e0e */
[----:B------:R-:W-:Y:S01]  /*10680*/  IMAD.IADD R18, R11, 0x1, R18 ;  /* 0x000000010b127824 */ /* 0x000fe200078e0212 */
[----:B------:R-:W-:Y:S01]  /*10690*/  SHF.L.W.U32.HI R32, R34, 0x7, R34 ;  /* 0x0000000722207819 */ /* 0x000fe20000010e22 */
[----:B------:R-:W-:Y:S01]  /*106a0*/  IMAD.IADD R17, R16, 0x1, R17 ;  /* 0x0000000110117824 */ /* 0x000fe200078e0211 */
[----:B------:R-:W-:Y:S01]  /*106b0*/  LOP3.LUT R7, R7, 0x1, RZ, 0xc0, !PT ;  /* 0x0000000107077812 */ /* 0x000fe200078ec0ff */
[----:B------:R-:W-:Y:S02]  /*106c0*/  IMAD.IADD R33, R14, 0x1, R33 ;  /* 0x000000010e217824 */ /* 0x000fe400078e0221 */
[----:B------:R-:W-:Y:S01]  /*106d0*/  IMAD.IADD R12, R9, 0x1, R32 ;  /* 0x00000001090c7824 */ /* 0x000fe200078e0220 */
[----:B------:R-:W-:-:S02]  /*106e0*/  LOP3.LUT R9, R39, R18, RZ, 0x3c, !PT ;  /* 0x0000001227097212 */ /* 0x000fc400078e3cff */
        /* <DEDUP_REMOVED lines=117> */
[----:B------:R-:W-:Y:S02]  /*10e40*/  IMAD.IADD R33, R33, 0x1, R34 ;  /* 0x0000000121217824 */ /* 0x000fe400078e0222 */
[----:B------:R-:W-:Y:S01]  /*10e50*/  IMAD.IADD R36, R11, 0x1, R38 ;  /* 0x000000010b247824 */ /* 0x000fe200078e0226 */
[----:B------:R-:W-:Y:S02]  /*10e60*/  LOP3.LUT R11, R16, R18, RZ, 0x3c, !PT ;  /* 0x00000012100b7212 */ /* 0x000fe400078e3cff */
        /* <DEDUP_REMOVED lines=195> */
.L_x_21:
[----:B------:R-:W-:Y:S05]  /*11aa0*/  BSYNC.RECONVERGENT B1 ;  /* 0x0000000000017941 */ /* 0x000fea0003800200 */
.L_x_20:
        /* <DEDUP_REMOVED lines=8> */
.L_x_18:
[----:B------:R-:W-:Y:S01]  /*11b30*/  LOP3.LUT R9, R9, 0xff, RZ, 0xc0, !PT ;  /* 0x000000ff09097812 */ /* 0x000fe200078ec0ff */
[----:B------:R-:W0:Y:S03]  /*11b40*/  LDC.64 R32, c[0x0][0x380] ;  /* 0x0000e000ff207b82 */ /* 0x000e260000000a00 */
[C---:B------:R-:W-:Y:S02]  /*11b50*/  ISETP.NE.AND P0, PT, R9.reuse, 0x1, PT ;  /* 0x000000010900780c */ /* 0x040fe40003f05270 */
[----:B------:R-:W-:-:S11]  /*11b60*/  ISETP.NE.AND P1, PT, R9, 0x1, PT ;  /* 0x000000010900780c */ /* 0x000fd60003f25270 */
[----:B------:R-:W1:Y:S08]  /*11b70*/  @!P0 LDC.64 R6, c[0x0][0x388] ;  /* 0x0000e200ff068b82 */ /* 0x000e700000000a00 */
[----:B------:R-:W2:Y:S08]  /*11b80*/  @!P1 LDC.64 R8, c[0x0][0x388] ;  /* 0x0000e200ff089b82 */ /* 0x000eb00000000a00 */
[----:B------:R-:W3:Y:S08]  /*11b90*/  @!P1 LDC.64 R10, c[0x0][0x388] ;  /* 0x0000e200ff0a9b82 */ /* 0x000ef00000000a00 */
[----:B------:R-:W4:Y:S01]  /*11ba0*/  @!P1 LDC.64 R12, c[0x0][0x388] ;  /* 0x0000e200ff0c9b82 */ /* 0x000f220000000a00 */
[----:B-1----:R-:W4:Y:S04]  /*11bb0*/  @!P0 LDG.E.CONSTANT R6, desc[UR12][R6.64+0x5a8] ;  /* 0x0005a80c06068981 */ /* 0x002f28000c1e9900 */
[----:B--2---:R-:W2:Y:S04]  /*11bc0*/  @!P1 LDG.E.CONSTANT R9, desc[UR12][R8.64+0x5ac] ;  /* 0x0005ac0c08099981 */ /* 0x004ea8000c1e9900 */
[----:B---3--:R-:W3:Y:S04]  /*11bd0*/  @!P1 LDG.E.CONSTANT R10, desc[UR12][R10.64+0x5b0] ;  /* 0x0005b00c0a0a9981 */ /* 0x008ee8000c1e9900 */
[----:B----4-:R-:W4:Y:S01]  /*11be0*/  @!P1 LDG.E.CONSTANT R13, desc[UR12][R12.64+0x5b4] ;  /* 0x0005b40c0c0d9981 */ /* 0x010f22000c1e9900 */
[----:B------:R-:W1:Y:S01]  /*11bf0*/  S2UR UR7, SR_CgaCtaId ;  /* 0x00000000000779c3 */ /* 0x000e620000008800 */
[----:B------:R-:W-:Y:S01]  /*11c00*/  UMOV UR4, 0x400 ;  /* 0x0000040000047882 */ /* 0x000fe20000000000 */
[----:B0-----:R-:W-:Y:S01]  /*11c10*/  IMAD.WIDE R32, R4, 0x1000, R32 ;  /* 0x0000100004207825 */ /* 0x001fe200078e0220 */
[----:B------:R-:W-:-:S02]  /*11c20*/  UIADD3 UR9, UPT, UPT, UR4, 0x1000, URZ ;  /* 0x0000100004097890 */ /* 0x000fc4000fffe0ff */
[----:B------:R-:W-:Y:S02]  /*11c30*/  UIADD3 UR10, UPT, UPT, UR4, 0x2000, URZ ;  /* 0x00002000040a7890 */ /* 0x000fe4000fffe0ff */
[----:B-1----:R-:W-:Y:S02]  /*11c40*/  ULEA UR8, UR7, UR4, 0x18 ;  /* 0x0000000407087291 */ /* 0x002fe4000f8ec0ff */
[----:B------:R-:W-:Y:S02]  /*11c50*/  ULEA UR9, UR7, UR9, 0x18 ;  /* 0x0000000907097291 */ /* 0x000fe4000f8ec0ff */
[----:B------:R-:W-:Y:S01]  /*11c60*/  ULEA UR10, UR7, UR10, 0x18 ;  /* 0x0000000a070a7291 */ /* 0x000fe2000f8ec0ff */
[----:B------:R-:W-:Y:S01]  /*11c70*/  UMOV UR4, URZ ;  /* 0x000000ff00047c82 */ /* 0x000fe20008000000 */
[----:B-----5:R-:W-:Y:S02]  /*11c80*/  @!P0 LOP3.LUT R31, R31, R6, RZ, 0x3c, !PT ;  /* 0x000000061f1f8212 */ /* 0x020fe400078e3cff */
[----:B--2---:R-:W-:-:S02]  /*11c90*/  @!P1 LOP3.LUT R28, R28, R9, RZ, 0x3c, !PT ;  /* 0x000000091c1c9212 */ /* 0x004fc400078e3cff */
[----:B---3--:R-:W-:Y:S02]  /*11ca0*/  @!P1 LOP3.LUT R29, R29, R10, RZ, 0x3c, !PT ;  /* 0x0000000a1d1d9212 */ /* 0x008fe400078e3cff */
[----:B----4-:R-:W-:-:S07]  /*11cb0*/  @!P1 LOP3.LUT R26, R26, R13, RZ, 0x3c, !PT ;  /* 0x0000000d1a1a9212 */ /* 0x010fce00078e3cff */
.L_x_23:
[----:B------:R-:W-:-:S04]  /*11cc0*/  IMAD.U32 R35, RZ, RZ, UR4 ;  /* 0x00000004ff237e24 */ /* 0x000fc8000f8e00ff */
[----:B------:R-:W-:-:S05]  /*11cd0*/  IMAD.WIDE.U32 R34, R35, 0x10, R32 ;  /* 0x0000001023227825 */ /* 0x000fca00078e0020 */
[----:B-1----:R-:W2:Y:S04]  /*11ce0*/  LDG.E.128.CONSTANT R4, desc[UR12][R34.64] ;  /* 0x0000000c22047981 */ /* 0x002ea8000c1e9d00 */
[----:B------:R-:W3:Y:S04]  /*11cf0*/  LDG.E.128.CONSTANT R8, desc[UR12][R34.64+0x10] ;  /* 0x0000100c22087981 */ /* 0x000ee8000c1e9d00 */
[----:B------:R-:W4:Y:S04]  /*11d00*/  LDG.E.128.CONSTANT R12, desc[UR12][R34.64+0x20] ;  /* 0x0000200c220c7981 */ /* 0x000f28000c1e9d00 */
[----:B------:R0:W5:Y:S01]  /*11d10*/  LDG.E.128.CONSTANT R16, desc[UR12][R34.64+0x30] ;  /* 0x0000300c22107981 */ /* 0x000162000c1e9d00 */
[----:B------:R-:W-:-:S02]  /*11d20*/  VOTEU.ANY UR7, UPT, PT ;  /* 0x0000000000077886 */ /* 0x000fc400038e0100 */
[----:B------:R-:W-:Y:S01]  /*11d30*/  UFLO.U32 UR7, UR7 ;  /* 0x00000007000772bd */ /* 0x000fe200080e0000 */
[C---:B--2---:R-:W-:Y:S02]  /*11d40*/  LOP3.LUT R30, R4.reuse, R21, RZ, 0xc0, !PT ;  /* 0x00000015041e7212 */ /* 0x044fe400078ec0ff */
[C---:B------:R-:W-:Y:S02]  /*11d50*/  LOP3.LUT R36, R4.reuse, R25, RZ, 0xc0, !PT ;  /* 0x0000001904247212 */ /* 0x040fe400078ec0ff */
[----:B------:R-:W-:Y:S01]  /*11d60*/  LOP3.LUT R38, R4, R31, RZ, 0xc0, !PT ;  /* 0x0000001f04267212 */ /* 0x000fe200078ec0ff */
[----:B------:R1:W-:Y:S01]  /*11d70*/  REDUX.XOR UR14, R30 ;  /* 0x000000001e0e73c4 */ /* 0x0003e20000008000 */
[C---:B------:R-:W-:Y:S02]  /*11d80*/  LOP3.LUT R4, R5.reuse, R2, RZ, 0xc0, !PT ;  /* 0x0000000205047212 */ /* 0x040fe400078ec0ff */
[C---:B------:R-:W-:Y:S02]  /*11d90*/  LOP3.LUT R37, R5.reuse, R22, RZ, 0xc0, !PT ;  /* 0x0000001605257212 */ /* 0x040fe400078ec0ff */
[----:B0-----:R-:W-:-:S02]  /*11da0*/  LOP3.LUT R34, R5, R28, RZ, 0xc0, !PT ;  /* 0x0000001c05227212 */ /* 0x001fc400078ec0ff */
[C---:B------:R-:W-:Y:S01]  /*11db0*/  LOP3.LUT R5, R6.reuse, R23, RZ, 0xc0, !PT ;  /* 0x0000001706057212 */ /* 0x040fe200078ec0ff */
[----:B------:R0:W-:Y:S01]  /*11dc0*/  REDUX.XOR UR15, R4 ;  /* 0x00000000040f73c4 */ /* 0x0001e20000008000 */
[C---:B-1----:R-:W-:Y:S02]  /*11dd0*/  LOP3.LUT R30, R6.reuse, R27, RZ, 0xc0, !PT ;  /* 0x0000001b061e7212 */ /* 0x042fe400078ec0ff */
[----:B------:R-:W-:Y:S02]  /*11de0*/  LOP3.LUT R35, R6, R29, RZ, 0xc0, !PT ;  /* 0x0000001d06237212 */ /* 0x000fe400078ec0ff */
[----:B------:R-:W-:-:S03]  /*11df0*/  LOP3.LUT R6, R7, R24, RZ, 0xc0, !PT ;  /* 0x0000001807067212 */ /* 0x000fc600078ec0ff */
[----:B------:R3:W1:Y:S01]  /*11e00*/  REDUX.XOR UR16, R5 ;  /* 0x00000000051073c4 */ /* 0x0006620000008000 */
[C---:B0-----:R-:W-:Y:S02]  /*11e10*/  LOP3.LUT R4, R7.reuse, R20, RZ, 0xc0, !PT ;  /* 0x0000001407047212 */ /* 0x041fe400078ec0ff */
[----:B------:R-:W-:-:S05]  /*11e20*/  LOP3.LUT R7, R7, R26, RZ, 0xc0, !PT ;  /* 0x0000001a07077212 */ /* 0x000fca00078ec0ff */
[----:B------:R0:W-:Y:S01]  /*11e30*/  REDUX.XOR UR20, R30 ;  /* 0x000000001e1473c4 */ /* 0x0001e20000008000 */
[C---:B---3--:R-:W-:Y:S02]  /*11e40*/  LOP3.LUT R5, R8.reuse, R21, RZ, 0xc0, !PT ;  /* 0x0000001508057212 */ /* 0x048fe400078ec0ff */
[----:B0-----:R-:W-:-:S05]  /*11e50*/  LOP3.LUT R30, R8, R25, RZ, 0xc0, !PT ;  /* 0x00000019081e7212 */ /* 0x001fca00078ec0ff */
[----:B------:R0:W2:Y:S01]  /*11e60*/  REDUX.XOR UR17, R4 ;  /* 0x00000000041173c4 */ /* 0x0000a20000008000 */
[----:B------:R-:W-:-:S07]  /*11e70*/  LOP3.LUT R8, R8, R31, RZ, 0xc0, !PT ;  /* 0x0000001f08087212 */ /* 0x000fce00078ec0ff */
[----:B------:R3:W-:Y:S01]  /*11e80*/  REDUX.XOR UR34, R8 ;  /* 0x00000000082273c4 */ /* 0x0007e20000008000 */
[C---:B0-----:R-:W-:Y:S01]  /*11e90*/  LOP3.LUT R4, R9.reuse, R2, RZ, 0xc0, !PT ;  /* 0x0000000209047212 */ /* 0x041fe200078ec0ff */
[----:B---3--:R-:W0:Y:S06]  /*11ea0*/  S2R R8, SR_LANEID ;  /* 0x0000000000087919 */ /* 0x008e2c0000000000 */
[----:B------:R-:W3:Y:S08]  /*11eb0*/  REDUX.XOR UR18, R36 ;  /* 0x00000000241273c4 */ /* 0x000ef00000008000 */
[----:B------:R-:W3:Y:S08]  /*11ec0*/  REDUX.XOR UR19, R37 ;  /* 0x00000000251373c4 */ /* 0x000ef00000008000 */
[----:B------:R4:W-:Y:S08]  /*11ed0*/  REDUX.XOR UR21, R6 ;  /* 0x00000000061573c4 */ /* 0x0009f00000008000 */
[----:B------:R5:W-:Y:S01]  /*11ee0*/  REDUX.XOR UR27, R4 ;  /* 0x00000000041b73c4 */ /* 0x000be20000008000 */
[----:B----4-:R-:W-:-:S02]  /*11ef0*/  LOP3.LUT R6, R9, R22, RZ, 0xc0, !PT ;  /* 0x0000001609067212 */ /* 0x010fc400078ec0ff */
[----:B------:R-:W-:Y:S02]  /*11f00*/  LOP3.LUT R9, R9, R28, RZ, 0xc0, !PT ;  /* 0x0000001c09097212 */ /* 0x000fe400078ec0ff */
[----:B0-----:R-:W-:-:S03]  /*11f10*/  ISETP.EQ.U32.AND P0, PT, R8, UR7, PT ;  /* 0x0000000708007c0c */ /* 0x001fc6000bf02070 */
[----:B------:R-:W0:Y:S01]  /*11f20*/  REDUX.XOR UR22, R38 ;  /* 0x00000000261673c4 */ /* 0x000e220000008000 */
[----:B-----5:R-:W-:Y:S01]  /*11f30*/  LOP3.LUT R4, R11, R20, RZ, 0xc0, !PT ;  /* 0x000000140b047212 */ /* 0x020fe200078ec0ff */
[----:B------:R-:W-:Y:S01]  /*11f40*/  ULEA UR7, UR4, UR8, 0x4 ;  /* 0x0000000804077291 */ /* 0x000fe2000f8e20ff */
[----:B-1----:R-:W-:-:S05]  /*11f50*/  IMAD.U32 R8, RZ, RZ, UR16 ;  /* 0x00000010ff087e24 */ /* 0x002fca000f8e00ff */
[----:B------:R1:W-:Y:S08]  /*11f60*/  REDUX.XOR UR25, R7 ;  /* 0x00000000071973c4 */ /* 0x0003f00000008000 */
[----:B------:R4:W-:Y:S01]  /*11f70*/  REDUX.XOR UR26, R5 ;  /* 0x00000000051a73c4 */ /* 0x0009e20000008000 */
[----:B-1----:R-:W-:-:S07]  /*11f80*/  LOP3.LUT R7, R10, R27, RZ, 0xc0, !PT ;  /* 0x0000001b0a077212 */ /* 0x002fce00078ec0ff */
[----:B------:R-:W1:Y:S01]  /*11f90*/  REDUX.XOR UR23, R34 ;  /* 0x00000000221773c4 */ /* 0x000e620000008000 */
[C---:B----4-:R-:W-:Y:S02]  /*11fa0*/  LOP3.LUT R5, R10.reuse, R23, RZ, 0xc0, !PT ;  /* 0x000000170a057212 */ /* 0x050fe400078ec0ff */
[----:B------:R-:W-:-:S05]  /*11fb0*/  LOP3.LUT R10, R10, R29, RZ, 0xc0, !PT ;  /* 0x0000001d0a0a7212 */ /* 0x000fca00078ec0ff */
[----:B------:R4:W-:Y:S08]  /*11fc0*/  REDUX.XOR UR31, R6 ;  /* 0x00000000061f73c4 */ /* 0x0009f00000008000 */
[----:B------:R5:W-:Y:S01]  /*11fd0*/  REDUX.XOR UR29, R4 ;  /* 0x00000000041d73c4 */ /* 0x000be20000008000 */
[C---:B----4-:R-:W-:Y:S02]  /*11fe0*/  LOP3.LUT R6, R11.reuse, R24, RZ, 0xc0, !PT ;  /* 0x000000180b067212 */ /* 0x050fe400078ec0ff */
[----:B------:R-:W-:-:S05]  /*11ff0*/  LOP3.LUT R11, R11, R26, RZ, 0xc0, !PT ;  /* 0x0000001a0b0b7212 */ /* 0x000fca00078ec0ff */
[----:B------:R-:W4:Y:S01]  /*12000*/  REDUX.XOR UR24, R35 ;  /* 0x00000000231873c4 */ /* 0x000f220000008000 */
[----:B-----5:R-:W-:-:S07]  /*12010*/  LOP3.LUT R4, R13, R2, RZ, 0xc0, !PT ;  /* 0x000000020d047212 */ /* 0x020fce00078ec0ff */
[----:B------:R5:W-:Y:S08]  /*12020*/  REDUX.XOR UR32, R7 ;  /* 0x00000000072073c4 */ /* 0x000bf00000008000 */
[----:B------:R2:W4:Y:S01]  /*12030*/  REDUX.XOR UR28, R5 ;  /* 0x00000000051c73c4 */ /* 0x0005220000008000 */
[----:B-----5:R-:W-:-:S07]  /*12040*/  LOP3.LUT R7, R12, R25, RZ, 0xc0, !PT ;  /* 0x000000190c077212 */ /* 0x020fce00078ec0ff */
[----:B------:R5:W-:Y:S01]  /*12050*/  REDUX.XOR UR33, R6 ;  /* 0x00000000062173c4 */ /* 0x000be20000008000 */
[C---:B--2---:R-:W-:Y:S02]  /*12060*/  LOP3.LUT R5, R12.reuse, R21, RZ, 0xc0, !PT ;  /* 0x000000150c057212 */ /* 0x044fe400078ec0ff */
[----:B------:R-:W-:-:S05]  /*12070*/  LOP3.LUT R12, R12, R31, RZ, 0xc0, !PT ;  /* 0x0000001f0c0c7212 */ /* 0x000fca00078ec0ff */
[----:B------:R2:W-:Y:S01]  /*12080*/  REDUX.XOR UR39, R4 ;  /* 0x00000000042773c4 */ /* 0x0005e20000008000 */
[C---:B-----5:R-:W-:Y:S02]  /*12090*/  LOP3.LUT R6, R13.reuse, R22, RZ, 0xc0, !PT ;  /* 0x000000160d067212 */ /* 0x060fe400078ec0ff */
[----:B------:R-:W-:Y:S02]  /*120a0*/  LOP3.LUT R13, R13, R28, RZ, 0xc0, !PT ;  /* 0x0000001c0d0d7212 */ /* 0x000fe400078ec0ff */
[----:B--2---:R-:W-:-:S03]  /*120b0*/  LOP3.LUT R4, R15, R20, RZ, 0xc0, !PT ;  /* 0x000000140f047212 */ /* 0x004fc600078ec0ff */
[----:B------:R-:W2:Y:S08]  /*120c0*/  REDUX.XOR UR30, R30 ;  /* 0x000000001e1e73c4 */ /* 0x000eb00000008000 */
[----:B------:R5:W-:Y:S08]  /*120d0*/  REDUX.XOR UR42, R7 ;  /* 0x00000000072a73c4 */ /* 0x000bf00000008000 */
[----:B------:R3:W-:Y:S01]  /*120e0*/  REDUX.XOR UR38, R5 ;  /* 0x00000000052673c4 */ /* 0x0007e20000008000 */
[----:B-----5:R-:W-:-:S07]  /*120f0*/  LOP3.LUT R7, R14, R27, RZ, 0xc0, !PT ;  /* 0x0000001b0e077212 */ /* 0x020fce00078ec0ff */
[----:B------:R5:W-:Y:S01]  /*12100*/  REDUX.XOR UR43, R6 ;  /* 0x00000000062b73c4 */ /* 0x000be20000008000 */
[C---:B---3--:R-:W-:Y:S02]  /*12110*/  LOP3.LUT R5, R14.reuse, R23, RZ, 0xc0, !PT ;  /* 0x000000170e057212 */ /* 0x048fe400078ec0ff */
[----:B------:R-:W-:-:S05]  /*12120*/  LOP3.LUT R14, R14, R29, RZ, 0xc0, !PT ;  /* 0x0000001d0e0e7212 */ /* 0x000fca00078ec0ff */
[----:B------:R3:W-:Y:S01]  /*12130*/  REDUX.XOR UR41, R4 ;  /* 0x00000000042973c4 */ /* 0x0007e20000008000 */
[C---:B-----5:R-:W-:Y:S02]  /*12140*/  LOP3.LUT R6, R15.reuse, R24, RZ, 0xc0, !PT ;  /* 0x000000180f067212 */ /* 0x060fe400078ec0ff */
[----:B------:R-:W-:Y:S02]  /*12150*/  LOP3.LUT R15, R15, R26, RZ, 0xc0, !PT ;  /* 0x0000001a0f0f7212 */ /* 0x000fe400078ec0ff */
[----:B---3--:R-:W-:-:S03]  /*12160*/  LOP3.LUT R4, R16, R25, RZ, 0xc0, !PT ;  /* 0x0000001910047212 */ /* 0x008fc600078ec0ff */
[----:B------:R3:W5:Y:S08]  /*12170*/  REDUX.XOR UR35, R9 ;  /* 0x00000000092373c4 */ /* 0x0007700000008000 */
[----:B------:R0:W5:Y:S01]  /*12180*/  REDUX.XOR UR36, R10 ;  /* 0x000000000a2473c4 */ /* 0x0001620000008000 */
[----:B---3--:R-:W-:-:S07]  /*12190*/  IMAD.U32 R9, RZ, RZ, UR17 ;  /* 0x00000011ff097e24 */ /* 0x008fce000f8e00ff */
[----:B------:R3:W-:Y:S01]  /*121a0*/  REDUX.XOR UR44, R7 ;  /* 0x00000000072c73c4 */ /* 0x0007e20000008000 */
[----:B0-----:R-:W-:-:S07]  /*121b0*/  IMAD.U32 R10, RZ, RZ, UR18 ;  /* 0x00000012ff0a7e24 */ /* 0x001fce000f8e00ff */
[----:B------:R0:W5:Y:S01]  /*121c0*/  REDUX.XOR UR37, R11 ;  /* 0x000000000b2573c4 */ /* 0x0001620000008000 */
[----:B---3--:R-:W-:Y:S01]  /*121d0*/  IMAD.U32 R7, RZ, RZ, UR14 ;  /* 0x0000000eff077e24 */ /* 0x008fe2000f8e00ff */
[----:B------:R-:W-:-:S04]  /*121e0*/  ULEA UR14, UR4, UR9, 0x4 ;  /* 0x00000009040e7291 */ /* 0x000fc8000f8e20ff */
[----:B------:R3:W-:Y:S02]  /*121f0*/  @P0 ATOMS.XOR RZ, [UR7], R7 ;  /* 0x00000007ffff098c */ /* 0x0007e4000b800007 */
[----:B------:R1:W-:Y:S01]  /*12200*/  REDUX.XOR UR40, R5 ;  /* 0x00000000052873c4 */ /* 0x0003e20000008000 */
[----:B0-----:R-:W-:Y:S02]  /*12210*/  IMAD.U32 R11, RZ, RZ, UR20 ;  /* 0x00000014ff0b7e24 */ /* 0x001fe4000f8e00ff */
[----:B---3--:R-:W-:-:S05]  /*12220*/  IMAD.U32 R7, RZ, RZ, UR19 ;  /* 0x00000013ff077e24 */ /* 0x008fca000f8e00ff */
[----:B------:R0:W3:Y:S01]  /*12230*/  REDUX.XOR UR45, R6 ;  /* 0x00000000062d73c4 */ /* 0x0000e20000008000 */
[C---:B-1----:R-:W-:Y:S02]  /*12240*/  LOP3.LUT R5, R16.reuse, R21, RZ, 0xc0, !PT ;  /* 0x0000001510057212 */ /* 0x042fe400078ec0ff */
[----:B------:R-:W-:-:S05]  /*12250*/  LOP3.LUT R16, R16, R31, RZ, 0xc0, !PT ;  /* 0x0000001f10107212 */ /* 0x000fca00078ec0ff */
[----:B------:R1:W-:Y:S01]  /*12260*/  REDUX.XOR UR51, R4 ;  /* 0x00000000043373c4 */ /* 0x0003e20000008000 */
[----:B0-----:R-:W-:Y:S01]  /*12270*/  IMAD.U32 R6, RZ, RZ, UR15 ;  /* 0x0000000fff067e24 */ /* 0x001fe2000f8e00ff */
[----:B------:R-:W-:Y:S02]  /*12280*/  ULEA UR15, UR4, UR10, 0x4 ;  /* 0x0000000a040f7291 */ /* 0x000fe4000f8e20ff */
[----:B------:R-:W-:Y:S02]  /*12290*/  UIADD3 UR4, UPT, UPT, UR4, 0x4, URZ ;  /* 0x0000000404047890 */ /* 0x000fe4000fffe0ff */
[----:B------:R0:W-:Y:S01]  /*122a0*/  @P0 ATOMS.XOR RZ, [UR7+0x4], R6 ;  /* 0x00000406ffff098c */ /* 0x0001e2000b800007 */
[----:B-1----:R-:W-:Y:S01]  /*122b0*/  LOP3.LUT R4, R17, R2, RZ, 0xc0, !PT ;  /* 0x0000000211047212 */ /* 0x002fe200078ec0ff */
[----:B------:R1:W-:Y:S02]  /*122c0*/  REDUX.XOR UR50, R5 ;  /* 0x00000000053273c4 */ /* 0x0003e40000008000 */
[----:B------:R4:W-:Y:S01]  /*122d0*/  @P0 ATOMS.XOR RZ, [UR7+0x8], R8 ;  /* 0x00000808ffff098c */ /* 0x0009e2000b800007 */
[----:B------:R-:W-:-:S03]  /*122e0*/  UISETP.NE.AND UP0, UPT, UR4, 0x100, UPT ;  /* 0x000001000400788c */ /* 0x000fc6000bf05270 */
[----:B------:R2:W-:Y:S01]  /*122f0*/  @P0 ATOMS.XOR RZ, [UR7+0xc], R9 ;  /* 0x00000c09ffff098c */ /* 0x0005e2000b800007 */
[----:B0-----:R-:W-:Y:S01]  /*12300*/  IMAD.U32 R6, RZ, RZ, UR22 ;  /* 0x00000016ff067e24 */ /* 0x001fe2000f8e00ff */
[----:B------:R0:W-:Y:S01]  /*12310*/  REDUX.XOR UR16, R4 ;  /* 0x00000000041073c4 */ /* 0x0001e20000008000 */
[C---:B-1----:R-:W-:Y:S01]  /*12320*/  LOP3.LUT R5, R17.reuse, R22, RZ, 0xc0, !PT ;  /* 0x0000001611057212 */ /* 0x042fe200078ec0ff */
[----:B------:R1:W-:Y:S01]  /*12330*/  @P0 ATOMS.XOR RZ, [UR14], R10 ;  /* 0x0000000affff098c */ /* 0x0003e2000b80000e */
[----:B----4-:R-:W-:Y:S01]  /*12340*/  IMAD.U32 R8, RZ, RZ, UR23 ;  /* 0x00000017ff087e24 */ /* 0x010fe2000f8e00ff */
[----:B------:R-:W-:Y:S01]  /*12350*/  LOP3.LUT R17, R17, R28, RZ, 0xc0, !PT ;  /* 0x0000001c11117212 */ /* 0x000fe200078ec0ff */
[----:B--2---:R-:W-:Y:S01]  /*12360*/  IMAD.U32 R9, RZ, RZ, UR24 ;  /* 0x00000018ff097e24 */ /* 0x004fe2000f8e00ff */
[----:B------:R2:W-:Y:S02]  /*12370*/  @P0 ATOMS.XOR RZ, [UR14+0x4], R7 ;  /* 0x00000407ffff098c */ /* 0x0005e4000b80000e */
[----:B------:R4:W-:Y:S01]  /*12380*/  REDUX.XOR UR46, R12 ;  /* 0x000000000c2e73c4 */ /* 0x0009e20000008000 */
[----:B0-----:R-:W-:Y:S01]  /*12390*/  LOP3.LUT R4, R18, R23, RZ, 0xc0, !PT ;  /* 0x0000001712047212 */ /* 0x001fe200078ec0ff */
[----:B------:R0:W-:Y:S01]  /*123a0*/  @P0 ATOMS.XOR RZ, [UR14+0x8], R11 ;  /* 0x0000080bffff098c */ /* 0x0001e2000b80000e */
[----:B-1----:R-:W-:-:S02]  /*123b0*/  IMAD.U32 R10, RZ, RZ, UR25 ;  /* 0x00000019ff0a7e24 */ /* 0x002fc4000f8e00ff */
[----:B--2---:R-:W-:Y:S02]  /*123c0*/  IMAD.U32 R7, RZ, RZ, UR28 ;  /* 0x0000001cff077e24 */ /* 0x004fe4000f8e00ff */
[----:B----4-:R-:W-:Y:S01]  /*123d0*/  IMAD.U32 R12, RZ, RZ, UR21 ;  /* 0x00000015ff0c7e24 */ /* 0x010fe2000f8e00ff */
[----:B------:R1:W-:Y:S01]  /*123e0*/  REDUX.XOR UR47, R13 ;  /* 0x000000000d2f73c4 */ /* 0x0003e20000008000 */
[----:B0-----:R-:W-:-:S03]  /*123f0*/  IMAD.U32 R11, RZ, RZ, UR29 ;  /* 0x0000001dff0b7e24 */ /* 0x001fc6000f8e00ff */
[----:B------:R0:W-:Y:S04]  /*12400*/  @P0 ATOMS.XOR RZ, [UR14+0xc], R12 ;  /* 0x00000c0cffff098c */ /* 0x0001e8000b80000e */
[----:B------:R2:W-:Y:S01]  /*12410*/  REDUX.XOR UR19, R5 ;  /* 0x00000000051373c4 */ /* 0x0005e20000008000 */
[----:B------:R4:W-:Y:S01]  /*12420*/  @P0 ATOMS.XOR RZ, [UR15], R6 ;  /* 0x00000006ffff098c */ /* 0x0009e2000b80000f */
[----:B-1----:R-:W-:Y:S02]  /*12430*/  IMAD.U32 R13, RZ, RZ, UR26 ;  /* 0x0000001aff0d7e24 */ /* 0x002fe4000f8e00ff */
[----:B0-----:R-:W-:Y:S01]  /*12440*/  IMAD.U32 R12, RZ, RZ, UR30 ;  /* 0x0000001eff0c7e24 */ /* 0x001fe2000f8e00ff */
[----:B------:R0:W-:Y:S03]  /*12450*/  @P0 ATOMS.XOR RZ, [UR15+0x4], R8 ;  /* 0x00000408ffff098c */ /* 0x0001e6000b80000f */
[----:B------:R-:W1:Y:S01]  /*12460*/  REDUX.XOR UR48, R14 ;  /* 0x000000000e3073c4 */ /* 0x000e620000008000 */
[C---:B--2---:R-:W-:Y:S01]  /*12470*/  LOP3.LUT R5, R18.reuse, R27, RZ, 0xc0, !PT ;  /* 0x0000001b12057212 */ /* 0x044fe200078ec0ff */
[----:B----4-:R-:W-:Y:S01]  /*12480*/  IMAD.U32 R6, RZ, RZ, UR27 ;  /* 0x0000001bff067e24 */ /* 0x010fe2000f8e00ff */
[----:B------:R2:W-:Y:S01]  /*12490*/  @P0 ATOMS.XOR RZ, [UR15+0x8], R9 ;  /* 0x00000809ffff098c */ /* 0x0005e2000b80000f */
[----:B------:R-:W-:Y:S01]  /*124a0*/  LOP3.LUT R18, R18, R29, RZ, 0xc0, !PT ;  /* 0x0000001d12127212 */ /* 0x000fe200078ec0ff */
[----:B0-----:R-:W-:-:S02]  /*124b0*/  IMAD.U32 R8, RZ, RZ, UR31 ;  /* 0x0000001fff087e24 */ /* 0x001fc4000f8e00ff */
[----:B------:R0:W-:Y:S01]  /*124c0*/  @P0 ATOMS.XOR RZ, [UR15+0xc], R10 ;  /* 0x00000c0affff098c */ /* 0x0001e2000b80000f */
[----:B------:R4:W-:Y:S03]  /*124d0*/  REDUX.XOR UR17, R4 ;  /* 0x00000000041173c4 */ /* 0x0009e60000008000 */
[----:B------:R5:W-:Y:S01]  /*124e0*/  @P0 ATOMS.XOR RZ, [UR7+0x10], R13 ;  /* 0x0000100dffff098c */ /* 0x000be2000b800007 */
[----:B--2---:R-:W-:-:S03]  /*124f0*/  IMAD.U32 R9, RZ, RZ, UR32 ;  /* 0x00000020ff097e24 */ /* 0x004fc6000f8e00ff */
[----:B------:R2:W-:Y:S01]  /*12500*/  @P0 ATOMS.XOR RZ, [UR7+0x14], R6 ;  /* 0x00001406ffff098c */ /* 0x0005e2000b800007 */
[----:B------:R-:W1:Y:S01]  /*12510*/  REDUX.XOR UR49, R15 ;  /* 0x000000000f3173c4 */ /* 0x000e620000008000 */
[----:B----4-:R-:W-:Y:S01]  /*12520*/  LOP3.LUT R4, R19, R20, RZ, 0xc0, !PT ;  /* 0x0000001413047212 */ /* 0x010fe200078ec0ff */
[----:B0-----:R-:W-:Y:S01]  /*12530*/  IMAD.U32 R10, RZ, RZ, UR33 ;  /* 0x00000021ff0a7e24 */ /* 0x001fe2000f8e00ff */
[----:B------:R0:W-:Y:S01]  /*12540*/  @P0 ATOMS.XOR RZ, [UR7+0x18], R7 ;  /* 0x00001807ffff098c */ /* 0x0001e2000b800007 */
[----:B-----5:R-:W-:-:S03]  /*12550*/  IMAD.U32 R13, RZ, RZ, UR34 ;  /* 0x00000022ff0d7e24 */ /* 0x020fc6000f8e00ff */
[----:B------:R4:W-:Y:S01]  /*12560*/  @P0 ATOMS.XOR RZ, [UR7+0x1c], R11 ;  /* 0x00001c0bffff098c */ /* 0x0009e2000b800007 */
[----:B------:R5:W1:Y:S01]  /*12570*/  REDUX.XOR UR20, R5 ;  /* 0x00000000051473c4 */ /* 0x000a620000008000 */
[----:B--2---:R-:W-:Y:S02]  /*12580*/  IMAD.U32 R6, RZ, RZ, UR35 ;  /* 0x00000023ff067e24 */ /* 0x004fe4000f8e00ff */
[----:B------:R2:W-:Y:S01]  /*12590*/  @P0 ATOMS.XOR RZ, [UR14+0x10], R12 ;  /* 0x0000100cffff098c */ /* 0x0005e2000b80000e */
[----:B0-----:R-:W-:-:S03]  /*125a0*/  IMAD.U32 R7, RZ, RZ, UR36 ;  /* 0x00000024ff077e24 */ /* 0x001fc6000f8e00ff */
[----:B------:R0:W-:Y:S01]  /*125b0*/  @P0 ATOMS.XOR RZ, [UR14+0x14], R8 ;  /* 0x00001408ffff098c */ /* 0x0001e2000b80000e */
[----:B------:R3:W1:Y:S01]  /*125c0*/  REDUX.XOR UR18, R4 ;  /* 0x00000000041273c4 */ /* 0x0006620000008000 */
[C---:B-----5:R-:W-:Y:S01]  /*125d0*/  LOP3.LUT R5, R19.reuse, R24, RZ, 0xc0, !PT ;  /* 0x0000001813057212 */ /* 0x060fe200078ec0ff */
[----:B----4-:R-:W-:Y:S01]  /*125e0*/  IMAD.U32 R11, RZ, RZ, UR37 ;  /* 0x00000025ff0b7e24 */ /* 0x010fe2000f8e00ff */
[----:B------:R-:W-:Y:S01]  /*125f0*/  LOP3.LUT R19, R19, R26, RZ, 0xc0, !PT ;  /* 0x0000001a13137212 */ /* 0x000fe200078ec0ff */
[----:B------:R4:W-:Y:S01]  /*12600*/  @P0 ATOMS.XOR RZ, [UR14+0x18], R9 ;  /* 0x00001809ffff098c */ /* 0x0009e2000b80000e */
[----:B--2---:R-:W-:Y:S02]  /*12610*/  IMAD.U32 R12, RZ, RZ, UR38 ;  /* 0x00000026ff0c7e24 */ /* 0x004fe4000f8e00ff */
[----:B0-----:R-:W-:Y:S01]  /*12620*/  IMAD.U32 R8, RZ, RZ, UR39 ;  /* 0x00000027ff087e24 */ /* 0x001fe2000f8e00ff */
[----:B------:R1:W-:Y:S01]  /*12630*/  REDUX.XOR UR21, R5 ;  /* 0x00000000051573c4 */ /* 0x0003e20000008000 */
[----:B------:R0:W-:Y:S01]  /*12640*/  @P0 ATOMS.XOR RZ, [UR14+0x1c], R10 ;  /* 0x00001c0affff098c */ /* 0x0001e2000b80000e */
[----:B---3--:R-:W-:-:S02]  /*12650*/  IMAD.U32 R4, RZ, RZ, UR45 ;  /* 0x0000002dff047e24 */ /* 0x008fc4000f8e00ff */
[----:B----4-:R-:W-:Y:S01]  /*12660*/  IMAD.U32 R9, RZ, RZ, UR40 ;  /* 0x00000028ff097e24 */ /* 0x010fe2000f8e00ff */
[----:B------:R2:W-:Y:S03]  /*12670*/  @P0 ATOMS.XOR RZ, [UR15+0x10], R13 ;  /* 0x0000100dffff098c */ /* 0x0005e6000b80000f */
[----:B------:R-:W3:Y:S01]  /*12680*/  REDUX.XOR UR52, R16 ;  /* 0x00000000103473c4 */ /* 0x000ee20000008000 */
[----:B------:R4:W-:Y:S01]  /*12690*/  @P0 ATOMS.XOR RZ, [UR15+0x14], R6 ;  /* 0x00001406ffff098c */ /* 0x0009e2000b80000f */
[----:B0-----:R-:W-:Y:S02]  /*126a0*/  IMAD.U32 R10, RZ, RZ, UR41 ;  /* 0x00000029ff0a7e24 */ /* 0x001fe4000f8e00ff */
[----:B-1----:R-:W-:Y:S01]  /*126b0*/  IMAD.U32 R5, RZ, RZ, UR48 ;  /* 0x00000030ff057e24 */ /* 0x002fe2000f8e00ff */
[----:B------:R0:W-:Y:S01]  /*126c0*/  @P0 ATOMS.XOR RZ, [UR15+0x18], R7 ;  /* 0x00001807ffff098c */ /* 0x0001e2000b80000f */
[----:B--2---:R-:W-:-:S02]  /*126d0*/  IMAD.U32 R13, RZ, RZ, UR42 ;  /* 0x0000002aff0d7e24 */ /* 0x004fc4000f8e00ff */
[----:B------:R-:W1:Y:S01]  /*126e0*/  REDUX.XOR UR22, R17 ;  /* 0x00000000111673c4 */ /* 0x000e620000008000 */
[----:B------:R2:W-:Y:S01]  /*126f0*/  @P0 ATOMS.XOR RZ, [UR15+0x1c], R11 ;  /* 0x00001c0bffff098c */ /* 0x0005e2000b80000f */
[----:B----4-:R-:W-:-:S03]  /*12700*/  IMAD.U32 R6, RZ, RZ, UR43 ;  /* 0x0000002bff067e24 */ /* 0x010fc6000f8e00ff */
[----:B------:R4:W-:Y:S01]  /*12710*/  @P0 ATOMS.XOR RZ, [UR7+0x20], R12 ;  /* 0x0000200cffff098c */ /* 0x0009e2000b800007 */
[----:B0-----:R-:W-:Y:S02]  /*12720*/  IMAD.U32 R7, RZ, RZ, UR44 ;  /* 0x0000002cff077e24 */ /* 0x001fe4000f8e00ff */
[----:B------:R-:W0:Y:S01]  /*12730*/  REDUX.XOR UR23, R18 ;  /* 0x00000000121773c4 */ /* 0x000e220000008000 */
[----:B------:R5:W-:Y:S01]  /*12740*/  @P0 ATOMS.XOR RZ, [UR7+0x24], R8 ;  /* 0x00002408ffff098c */ /* 0x000be2000b800007 */
[----:B--2---:R-:W-:-:S03]  /*12750*/  IMAD.U32 R11, RZ, RZ, UR46 ;  /* 0x0000002eff0b7e24 */ /* 0x004fc6000f8e00ff */
[----:B------:R2:W-:Y:S01]  /*12760*/  @P0 ATOMS.XOR RZ, [UR7+0x28], R9 ;  /* 0x00002809ffff098c */ /* 0x0005e2000b800007 */
[----:B----4-:R-:W-:Y:S02]  /*12770*/  IMAD.U32 R12, RZ, RZ, UR16 ;  /* 0x00000010ff0c7e24 */ /* 0x010fe4000f8e00ff */
[----:B------:R-:W4:Y:S01]  /*12780*/  REDUX.XOR UR24, R19 ;  /* 0x00000000131873c4 */ /* 0x000f220000008000 */
[----:B------:R3:W-:Y:S01]  /*12790*/  @P0 ATOMS.XOR RZ, [UR7+0x2c], R10 ;  /* 0x00002c0affff098c */ /* 0x0007e2000b800007 */
[----:B-----5:R-:W-:-:S03]  /*127a0*/  IMAD.U32 R8, RZ, RZ, UR47 ;  /* 0x0000002fff087e24 */ /* 0x020fc6000f8e00ff */
[----:B------:R5:W-:Y:S01]  /*127b0*/  @P0 ATOMS.XOR RZ, [UR14+0x20], R13 ;  /* 0x0000200dffff098c */ /* 0x000be2000b80000e */
[----:B--2---:R-:W-:-:S03]  /*127c0*/  IMAD.U32 R9, RZ, RZ, UR49 ;  /* 0x00000031ff097e24 */ /* 0x004fc6000f8e00ff */
[----:B------:R2:W-:Y:S01]  /*127d0*/  @P0 ATOMS.XOR RZ, [UR14+0x24], R6 ;  /* 0x00002406ffff098c */ /* 0x0005e2000b80000e */
[----:B---3--:R-:W-:-:S03]  /*127e0*/  IMAD.U32 R10, RZ, RZ, UR50 ;  /* 0x00000032ff0a7e24 */ /* 0x008fc6000f8e00ff */
        /* <DEDUP_REMOVED lines=15> */
[----:B-1----:R-:W-:-:S03]  /*128e0*/  IMAD.U32 R9, RZ, RZ, UR22 ;  /* 0x00000016ff097e24 */ /* 0x002fc6000f8e00ff */
[----:B------:R1:W-:Y:S01]  /*128f0*/  @P0 ATOMS.XOR RZ, [UR7+0x38], R4 ;  /* 0x00003804ffff098c */ /* 0x0003e2000b800007 */
[----:B0-----:R-:W-:-:S03]  /*12900*/  IMAD.U32 R10, RZ, RZ, UR23 ;  /* 0x00000017ff0a7e24 */ /* 0x001fc6000f8e00ff */
[----:B------:R1:W-:Y:S01]  /*12910*/  @P0 ATOMS.XOR RZ, [UR7+0x3c], R6 ;  /* 0x00003c06ffff098c */ /* 0x0003e2000b800007 */
[----:B----4-:R-:W-:-:S03]  /*12920*/  IMAD.U32 R12, RZ, RZ, UR24 ;  /* 0x00000018ff0c7e24 */ /* 0x010fc6000f8e00ff */
[----:B------:R1:W-:Y:S04]  /*12930*/  @P0 ATOMS.XOR RZ, [UR14+0x30], R7 ;  /* 0x00003007ffff098c */ /* 0x0003e8000b80000e */
[----:B------:R1:W-:Y:S04]  /*12940*/  @P0 ATOMS.XOR RZ, [UR14+0x34], R11 ;  /* 0x0000340bffff098c */ /* 0x0003e8000b80000e */
[----:B------:R1:W-:Y:S04]  /*12950*/  @P0 ATOMS.XOR RZ, [UR14+0x38], R13 ;  /* 0x0000380dffff098c */ /* 0x0003e8000b80000e */
[----:B------:R1:W-:Y:S04]  /*12960*/  @P0 ATOMS.XOR RZ, [UR14+0x3c], R5 ;  /* 0x00003c05ffff098c */ /* 0x0003e8000b80000e */
[----:B------:R1:W-:Y:S04]  /*12970*/  @P0 ATOMS.XOR RZ, [UR15+0x30], R8 ;  /* 0x00003008ffff098c */ /* 0x0003e8000b80000f */
[----:B------:R1:W-:Y:S04]  /*12980*/  @P0 ATOMS.XOR RZ, [UR15+0x34], R9 ;  /* 0x00003409ffff098c */ /* 0x0003e8000b80000f */
[----:B------:R1:W-:Y:S04]  /*12990*/  @P0 ATOMS.XOR RZ, [UR15+0x38], R10 ;  /* 0x0000380affff098c */ /* 0x0003e8000b80000f */
[----:B------:R1:W-:Y:S01]  /*129a0*/  @P0 ATOMS.XOR RZ, [UR15+0x3c], R12 ;  /* 0x00003c0cffff098c */ /* 0x0003e2000b80000f */
[----:B------:R-:W-:Y:S05]  /*129b0*/  BRA.U UP0, `(.L_x_23) ;  /* 0xfffffff100c07547 */ /* 0x000fea000b83ffff */
[----:B------:R-:W-:-:S05]  /*129c0*/  VIADD R3, R3, UR11 ;  /* 0x0000000b03037c36 */ /* 0x000fca0008000000 */
[----:B------:R-:W-:-:S13]  /*129d0*/  ISETP.GE.U32.AND P0, PT, R3, 0x400, PT ;  /* 0x000004000300780c */ /* 0x000fda0003f06070 */
[----:B------:R-:W-:Y:S05]  /*129e0*/  @!P0 BRA `(.L_x_24) ;  /* 0xfffffedc001c8947 */ /* 0x000fea000383ffff */
.L_x_7:
[----:B------:R-:W-:Y:S05]  /*129f0*/  BSYNC.RECONVERGENT B0 ;  /* 0x0000000000007941 */ /* 0x000fea0003800200 */
.L_x_6:
[----:B------:R-:W0:Y:S01]  /*12a00*/  S2R R19, SR_TID.X ;  /* 0x0000000000137919 */ /* 0x000e220000002100 */
[----:B------:R-:W-:Y:S01]  /*12a10*/  BAR.SYNC.DEFER_BLOCKING 0x0 ;  /* 0x0000000000007b1d */ /* 0x000fe20000010000 */
[----:B0-----:R-:W-:-:S13]  /*12a20*/  ISETP.GT.U32.AND P0, PT, R19, 0xff, PT ;  /* 0x000000ff1300780c */ /* 0x001fda0003f04070 */
[----:B------:R-:W-:Y:S05]  /*12a30*/  @P0 EXIT ;  /* 0x000000000000094d */ /* 0x000fea0003800000 */
[----:B-1----:R-:W0:Y:S01]  /*12a40*/  I2F.U32.RP R4, UR11 ;  /* 0x0000000b00047d06 */ /* 0x002e220008209000 */
[----:B------:R-:W-:Y:S01]  /*12a50*/  VIADD R16, R19, UR11 ;  /* 0x0000000b13107c36 */ /* 0x000fe20008000000 */
[----:B------:R-:W-:Y:S01]  /*12a60*/  ISETP.NE.U32.AND P2, PT, RZ, UR11, PT ;  /* 0x0000000bff007c0c */ /* 0x000fe2000bf45070 */
[----:B------:R-:W-:Y:S03]  /*12a70*/  BSSY.RECONVERGENT B0, `(.L_x_25) ;  /* 0x0000047000007945 */ /* 0x000fe60003800200 */
        /* <DEDUP_REMOVED lines=9> */
[----:B------:R-:W-:-:S04]  /*12b10*/  IMAD R7, R7, UR11, RZ ;  /* 0x0000000b07077c24 */ /* 0x000fc8000f8e02ff */
[----:B------:R-:W-:-:S06]  /*12b20*/  IMAD.HI.U32 R4, R3, R7, R2 ;  /* 0x0000000703047227 */ /* 0x000fcc00078e0002 */
[----:B------:R-:W-:-:S04]  /*12b30*/  IMAD.HI.U32 R3, R4, R5, RZ ;  /* 0x0000000504037227 */ /* 0x000fc800078e00ff */
[----:B------:R-:W-:-:S04]  /*12b40*/  IMAD.MOV R2, RZ, RZ, -R3 ;  /* 0x000000ffff027224 */ /* 0x000fc800078e0a03 */
[----:B------:R-:W-:-:S05]  /*12b50*/  IMAD R5, R2, UR11, R5 ;  /* 0x0000000b02057c24 */ /* 0x000fca000f8e0205 */
[----:B------:R-:W-:-:S13]  /*12b60*/  ISETP.GE.U32.AND P0, PT, R5, UR11, PT ;  /* 0x0000000b05007c0c */ /* 0x000fda000bf06070 */
[----:B------:R-:W-:Y:S02]  /*12b70*/  @P0 VIADD R5, R5, -UR11 ;  /* 0x8000000b05050c36 */ /* 0x000fe40008000000 */
[----:B------:R-:W-:-:S03]  /*12b80*/  @P0 VIADD R3, R3, 0x1 ;  /* 0x0000000103030836 */ /* 0x000fc60000000000 */
[----:B------:R-:W-:-:S13]  /*12b90*/  ISETP.GE.U32.AND P1, PT, R5, UR11, PT ;  /* 0x0000000b05007c0c */ /* 0x000fda000bf26070 */
[----:B------:R-:W-:Y:S01]  /*12ba0*/  @P1 VIADD R3, R3, 0x1 ;  /* 0x0000000103031836 */ /* 0x000fe20000000000 */
[----:B------:R-:W-:-:S05]  /*12bb0*/  @!P2 LOP3.LUT R3, RZ, UR11, RZ, 0x33, !PT ;  /* 0x0000000bff03ac12 */ /* 0x000fca000f8e33ff */
[----:B------:R-:W-:-:S05]  /*12bc0*/  IMAD.IADD R17, R0, 0x1, R3 ;  /* 0x0000000100117824 */ /* 0x000fca00078e0203 */
[----:B------:R-:W-:-:S04]  /*12bd0*/  LOP3.LUT R0, R17, 0x1, RZ, 0xc0, !PT ;  /* 0x0000000111007812 */ /* 0x000fc800078ec0ff */
[----:B------:R-:W-:Y:S01]  /*12be0*/  ISETP.NE.U32.AND P0, PT, R0, 0x1, PT ;  /* 0x000000010000780c */ /* 0x000fe20003f05070 */
[----:B------:R-:W-:-:S12]  /*12bf0*/  IMAD.MOV.U32 R0, RZ, RZ, R19 ;  /* 0x000000ffff007224 */ /* 0x000fd800078e0013 */
[----:B------:R-:W-:Y:S05]  /*12c00*/  @!P0 BRA `(.L_x_26) ;  /* 0x0000000000b48947 */ /* 0x000fea0003800000 */
[----:B------:R-:W0:Y:S01]  /*12c10*/  S2UR UR5, SR_CgaCtaId ;  /* 0x00000000000579c3 */ /* 0x000e220000008800 */
[----:B------:R-:W-:Y:S01]  /*12c20*/  UMOV UR4, 0x400 ;  /* 0x0000040000047882 */ /* 0x000fe20000000000 */
[----:B------:R-:W-:Y:S01]  /*12c30*/  BSSY.RECONVERGENT B1, `(.L_x_27) ;  /* 0x0000019000017945 */ /* 0x000fe20003800200 */
[----:B------:R-:W-:Y:S02]  /*12c40*/  UIADD3 UR6, UPT, UPT, UR4, 0x1000, URZ ;  /* 0x0000100004067890 */ /* 0x000fe4000fffe0ff */
[----:B------:R-:W-:Y:S02]  /*12c50*/  UIADD3 UR7, UPT, UPT, UR4, 0x2000, URZ ;  /* 0x0000200004077890 */ /* 0x000fe4000fffe0ff */
[----:B0-----:R-:W-:Y:S02]  /*12c60*/  ULEA UR4, UR5, UR4, 0x18 ;  /* 0x0000000405047291 */ /* 0x001fe4000f8ec0ff */
[----:B------:R-:W-:Y:S02]  /*12c70*/  ULEA UR6, UR5, UR6, 0x18 ;  /* 0x0000000605067291 */ /* 0x000fe4000f8ec0ff */
[----:B------:R-:W-:-:S02]  /*12c80*/  ULEA UR7, UR5, UR7, 0x18 ;  /* 0x0000000705077291 */ /* 0x000fc4000f8ec0ff */
[C---:B------:R-:W-:Y:S02]  /*12c90*/  LEA R12, R19.reuse, UR4, 0x4 ;  /* 0x00000004130c7c11 */ /* 0x040fe4000f8e20ff */
[C---:B------:R-:W-:Y:S02]  /*12ca0*/  LEA R8, R19.reuse, UR6, 0x4 ;  /* 0x0000000613087c11 */ /* 0x040fe4000f8e20ff */
[----:B------:R-:W-:Y:S02]  /*12cb0*/  LEA R4, R19, UR7, 0x4 ;  /* 0x0000000713047c11 */ /* 0x000fe4000f8e20ff */
[----:B------:R-:W0:Y:S04]  /*12cc0*/  LDS.128 R12, [R12] ;  /* 0x000000000c0c7984 */ /* 0x000e280000000c00 */
[----:B------:R-:W1:Y:S04]  /*12cd0*/  LDS.128 R8, [R8] ;  /* 0x0000000008087984 */ /* 0x000e680000000c00 */
[----:B------:R-:W2:Y:S01]  /*12ce0*/  LDS.128 R4, [R4] ;  /* 0x0000000004047984 */ /* 0x000ea20000000c00 */
[----:B0-----:R-:W-:-:S04]  /*12cf0*/  LOP3.LUT R0, R14, R13, R12, 0xfe, !PT ;  /* 0x0000000d0e007212 */ /* 0x001fc800078efe0c */
[----:B------:R-:W-:Y:S02]  /*12d00*/  LOP3.LUT P0, RZ, R0, R15, RZ, 0xfc, !PT ;  /* 0x0000000f00ff7212 */ /* 0x000fe4000780fcff */
[----:B-1----:R-:W-:Y:S02]  /*12d10*/  LOP3.LUT R2, R10, R9, R8, 0xfe, !PT ;  /* 0x000000090a027212 */ /* 0x002fe400078efe08 */
[----:B--2---:R-:W-:Y:S02]  /*12d20*/  LOP3.LUT R18, R6, R5, R4, 0xfe, !PT ;  /* 0x0000000506127212 */ /* 0x004fe400078efe04 */
[----:B------:R-:W-:Y:S02]  /*12d30*/  LOP3.LUT P1, RZ, R2, R11, RZ, 0xfc, !PT ;  /* 0x0000000b02ff7212 */ /* 0x000fe4000782fcff */
[----:B------:R-:W-:-:S05]  /*12d40*/  LOP3.LUT P2, RZ, R18, R7, RZ, 0xfc, !PT ;  /* 0x0000000712ff7212 */ /* 0x000fca000784fcff */
[----:B------:R-:W-:Y:S08]  /*12d50*/  @!P0 BRA `(.L_x_28) ;  /* 0x0000000000188947 */ /* 0x000ff00003800000 */
[----:B------:R-:W0:Y:S02]  /*12d60*/  LDC.64 R2, c[0x0][0x390] ;  /* 0x0000e400ff027b82 */ /* 0x000e240000000a00 */
[----:B0-----:R-:W-:-:S05]  /*12d70*/  IMAD.WIDE.U32 R2, R19, 0x10, R2 ;  /* 0x0000001013027825 */ /* 0x001fca00078e0002 */
[----:B------:R0:W-:Y:S04]  /*12d80*/  REDG.E.XOR.STRONG.GPU desc[UR12][R2.64], R12 ;  /* 0x0000000c0200798e */ /* 0x0001e8000f92e10c */
[----:B------:R0:W-:Y:S04]  /*12d90*/  REDG.E.XOR.STRONG.GPU desc[UR12][R2.64+0x4], R13 ;  /* 0x0000040d0200798e */ /* 0x0001e8000f92e10c */
[----:B------:R0:W-:Y:S04]  /*12da0*/  REDG.E.XOR.STRONG.GPU desc[UR12][R2.64+0x8], R14 ;  /* 0x0000080e0200798e */ /* 0x0001e8000f92e10c */
[----:B------:R0:W-:Y:S02]  /*12db0*/  REDG.E.XOR.STRONG.GPU desc[UR12][R2.64+0xc], R15 ;  /* 0x00000c0f0200798e */ /* 0x0001e4000f92e10c */
.L_x_28:
[----:B------:R-:W-:Y:S05]  /*12dc0*/  BSYNC.RECONVERGENT B1 ;  /* 0x0000000000017941 */ /* 0x000fea0003800200 */
.L_x_27:
[----:B------:R-:W-:Y:S04]  /*12dd0*/  BSSY.RECONVERGENT B1, `(.L_x_29) ;  /* 0x0000008000017945 */ /* 0x000fe80003800200 */
[----:B------:R-:W-:Y:S05]  /*12de0*/  @!P1 BRA `(.L_x_30) ;  /* 0x0000000000189947 */ /* 0x000fea0003800000 */
[----:B0-----:R-:W0:Y:S02]  /*12df0*/  LDC.64 R2, c[0x0][0x398] ;  /* 0x0000e600ff027b82 */ /* 0x001e240000000a00 */
[----:B0-----:R-:W-:-:S05]  /*12e00*/  IMAD.WIDE.U32 R2, R19, 0x10, R2 ;  /* 0x0000001013027825 */ /* 0x001fca00078e0002 */
[----:B------:R1:W-:Y:S04]  /*12e10*/  REDG.E.XOR.STRONG.GPU desc[UR12][R2.64], R8 ;  /* 0x000000080200798e */ /* 0x0003e8000f92e10c */
[----:B------:R1:W-:Y:S04]  /*12e20*/  REDG.E.XOR.STRONG.GPU desc[UR12][R2.64+0x4], R9 ;  /* 0x000004090200798e */ /* 0x0003e8000f92e10c */
[----:B------:R1:W-:Y:S04]  /*12e30*/  REDG.E.XOR.STRONG.GPU desc[UR12][R2.64+0x8], R10 ;  /* 0x0000080a0200798e */ /* 0x0003e8000f92e10c */
[----:B------:R1:W-:Y:S02]  /*12e40*/  REDG.E.XOR.STRONG.GPU desc[UR12][R2.64+0xc], R11 ;  /* 0x00000c0b0200798e */ /* 0x0003e4000f92e10c */
.L_x_30:
[----:B------:R-:W-:Y:S05]  /*12e50*/  BSYNC.RECONVERGENT B1 ;  /* 0x0000000000017941 */ /* 0x000fea0003800200 */
.L_x_29:
[----:B------:R-:W-:Y:S01]  /*12e60*/  IMAD.MOV.U32 R0, RZ, RZ, R16 ;  /* 0x000000ffff007224 */ /* 0x000fe200078e0010 */
[----:B------:R-:W-:Y:S06]  /*12e70*/  @!P2 BRA `(.L_x_26) ;  /* 0x000000000018a947 */ /* 0x000fec0003800000 */
[----:B01----:R-:W0:Y:S02]  /*12e80*/  LDC.64 R2, c[0x0][0x3a0] ;  /* 0x0000e800ff027b82 */ /* 0x003e240000000a00 */
[----:B0-----:R-:W-:-:S05]  /*12e90*/  IMAD.WIDE.U32 R2, R19, 0x10, R2 ;  /* 0x0000001013027825 */ /* 0x001fca00078e0002 */
[----:B------:R2:W-:Y:S04]  /*12ea0*/  REDG.E.XOR.STRONG.GPU desc[UR12][R2.64], R4 ;  /* 0x000000040200798e */ /* 0x0005e8000f92e10c */
[----:B------:R2:W-:Y:S04]  /*12eb0*/  REDG.E.XOR.STRONG.GPU desc[UR12][R2.64+0x4], R5 ;  /* 0x000004050200798e */ /* 0x0005e8000f92e10c */
[----:B------:R2:W-:Y:S04]  /*12ec0*/  REDG.E.XOR.STRONG.GPU desc[UR12][R2.64+0x8], R6 ;  /* 0x000008060200798e */ /* 0x0005e8000f92e10c */
[----:B------:R2:W-:Y:S02]  /*12ed0*/  REDG.E.XOR.STRONG.GPU desc[UR12][R2.64+0xc], R7 ;  /* 0x00000c070200798e */ /* 0x0005e4000f92e10c */
.L_x_26:
[----:B------:R-:W-:Y:S05]  /*12ee0*/  BSYNC.RECONVERGENT B0 ;  /* 0x0000000000007941 */ /* 0x000fea0003800200 */
.L_x_25:
[----:B------:R-:W-:-:S13]  /*12ef0*/  ISETP.NE.AND P0, PT, R17, RZ, PT ;  /* 0x000000ff1100720c */ /* 0x000fda0003f05270 */
[----:B------:R-:W-:Y:S05]  /*12f00*/  @!P0 EXIT ;  /* 0x000000000000894d */ /* 0x000fea0003800000 */
[----:B------:R-:W3:Y:S01]  /*12f10*/  S2UR UR5, SR_CgaCtaId ;  /* 0x00000000000579c3 */ /* 0x000ee20000008800 */
[----:B------:R-:W-:Y:S01]  /*12f20*/  VIADD R28, R0, UR11 ;  /* 0x0000000b001c7c36 */ /* 0x000fe20008000000 */
[----:B------:R-:W-:Y:S01]  /*12f30*/  UMOV UR4, 0x400 ;  /* 0x0000040000047882 */ /* 0x000fe20000000000 */
[----:B------:R-:W-:Y:S01]  /*12f40*/  BSSY.RECONVERGENT B0, `(.L_x_31) ;  /* 0x0000064000007945 */ /* 0x000fe20003800200 */
[----:B------:R-:W-:Y:S01]  /*12f50*/  UIADD3 UR6, UPT, UPT, UR4, 0x1000, URZ ;  /* 0x0000100004067890 */ /* 0x000fe2000fffe0ff */
[----:B------:R-:W-:Y:S01]  /*12f60*/  IMAD.WIDE.U32 R28, R28, 0x10, RZ ;  /* 0x000000101c1c7825 */ /* 0x000fe200078e00ff */
[----:B------:R-:W-:Y:S01]  /*12f70*/  UIADD3 UR7, UPT, UPT, UR4, 0x2000, URZ ;  /* 0x0000200004077890 */ /* 0x000fe2000fffe0ff */
[----:B------:R-:W4:Y:S02]  /*12f80*/  LDCU.64 UR14, c[0x0][0x390] ;  /* 0x00007200ff0e77ac */ /* 0x000f240008000a00 */
[----:B012---:R-:W-:Y:S01]  /*12f90*/  IMAD.WIDE.U32 R2, R0, 0x10, RZ ;  /* 0x0000001000027825 */ /* 0x007fe200078e00ff */
[----:B------:R-:W-:Y:S01]  /*12fa0*/  LOP3.LUT R28, R28, 0x8, RZ, 0xfc, !PT ;  /* 0x000000081c1c7812 */ /* 0x000fe200078efcff */
[----:B------:R-:W0:Y:S01]  /*12fb0*/  LDCU.64 UR16, c[0x0][0x398] ;  /* 0x00007300ff1077ac */ /* 0x000e220008000a00 */
[----:B------:R-:W1:Y:S01]  /*12fc0*/  LDCU.64 UR18, c[0x0][0x3a0] ;  /* 0x00007400ff1277ac */ /* 0x000e620008000a00 */
[----:B---3--:R-:W-:-:S02]  /*12fd0*/  ULEA UR4, UR5, UR4, 0x18 ;  /* 0x0000000405047291 */ /* 0x008fc4000f8ec0ff */
[----:B------:R-:W-:Y:S02]  /*12fe0*/  ULEA UR6, UR5, UR6, 0x18 ;  /* 0x0000000605067291 */ /* 0x000fe4000f8ec0ff */
[----:B------:R-:W-:Y:S02]  /*12ff0*/  ULEA UR7, UR5, UR7, 0x18 ;  /* 0x0000000705077291 */ /* 0x000fe4000f8ec0ff */
[----:B------:R-:W-:Y:S02]  /*13000*/  ULEA UR5, UR11, UR4, 0x4 ;  /* 0x000000040b057291 */ /* 0x000fe4000f8e20ff */
[----:B------:R-:W-:Y:S02]  /*13010*/  ULEA UR8, UR11, UR6, 0x4 ;  /* 0x000000060b087291 */ /* 0x000fe4000f8e20ff */
[----:B01--4-:R-:W-:-:S12]  /*13020*/  ULEA UR9, UR11, UR7, 0x4 ;  /* 0x000000070b097291 */ /* 0x013fd8000f8e20ff */
.L_x_44:
[C---:B01----:R-:W-:Y:S01]  /*13030*/  VIADD R24, R2.reuse, UR4 ;  /* 0x0000000402187c36 */ /* 0x043fe20008000000 */
[----:B------:R-:W-:Y:S01]  /*13040*/  BSSY.RECONVERGENT B1, `(.L_x_32) ;  /* 0x000001f000017945 */ /* 0x000fe20003800200 */
[C---:B--2---:R-:W-:Y:S02]  /*13050*/  VIADD R20, R2.reuse, UR6 ;  /* 0x0000000602147c36 */ /* 0x044fe40008000000 */
[C---:B------:R-:W-:Y:S02]  /*13060*/  VIADD R16, R2.reuse, UR7 ;  /* 0x0000000702107c36 */ /* 0x040fe40008000000 */
[----:B------:R-:W0:Y:S01]  /*13070*/  LDS.128 R24, [R24] ;  /* 0x0000000018187984 */ /* 0x000e220000000c00 */
[C---:B------:R-:W-:Y:S02]  /*13080*/  VIADD R4, R2.reuse, UR5 ;  /* 0x0000000502047c36 */ /* 0x040fe40008000000 */
[C---:B------:R-:W-:Y:S01]  /*13090*/  VIADD R8, R2.reuse, UR8 ;  /* 0x0000000802087c36 */ /* 0x040fe20008000000 */
[----:B------:R-:W1:Y:S01]  /*130a0*/  LDS.128 R20, [R20] ;  /* 0x0000000014147984 */ /* 0x000e620000000c00 */
[----:B------:R-:W-:-:S03]  /*130b0*/  VIADD R12, R2, UR9 ;  /* 0x00000009020c7c36 */ /* 0x000fc60008000000 */
[----:B------:R-:W2:Y:S04]  /*130c0*/  LDS.128 R16, [R16] ;  /* 0x0000000010107984 */ /* 0x000ea80000000c00 */
[----:B------:R-:W3:Y:S04]  /*130d0*/  LDS.128 R4, [R4] ;  /* 0x0000000004047984 */ /* 0x000ee80000000c00 */
[----:B------:R-:W4:Y:S04]  /*130e0*/  LDS.128 R8, [R8] ;  /* 0x0000000008087984 */ /* 0x000f280000000c00 */
[----:B------:R-:W5:Y:S01]  /*130f0*/  LDS.128 R12, [R12] ;  /* 0x000000000c0c7984 */ /* 0x000f620000000c00 */
[----:B0-----:R-:W-:-:S04]  /*13100*/  LOP3.LUT R30, R26, R25, R24, 0xfe, !PT ;  /* 0x000000191a1e7212 */ /* 0x001fc800078efe18 */
[----:B------:R-:W-:Y:S02]  /*13110*/  LOP3.LUT P5, RZ, R30, R27, RZ, 0xfc, !PT ;  /* 0x0000001b1eff7212 */ /* 0x000fe400078afcff */
[----:B-1----:R-:W-:Y:S02]  /*13120*/  LOP3.LUT R32, R22, R21, R20, 0xfe, !PT ;  /* 0x0000001516207212 */ /* 0x002fe400078efe14 */
[----:B--2---:R-:W-:Y:S02]  /*13130*/  LOP3.LUT R30, R18, R17, R16, 0xfe, !PT ;  /* 0x00000011121e7212 */ /* 0x004fe400078efe10 */
[----:B------:R-:W-:Y:S02]  /*13140*/  LOP3.LUT P0, RZ, R32, R23, RZ, 0xfc, !PT ;  /* 0x0000001720ff7212 */ /* 0x000fe4000780fcff */
[----:B---3--:R-:W-:Y:S02]  /*13150*/  LOP3.LUT R32, R6, R5, R4, 0xfe, !PT ;  /* 0x0000000506207212 */ /* 0x008fe400078efe04 */
[----:B------:R-:W-:-:S02]  /*13160*/  LOP3.LUT P1, RZ, R30, R19, RZ, 0xfc, !PT ;  /* 0x000000131eff7212 */ /* 0x000fc4000782fcff */
[----:B----4-:R-:W-:Y:S02]  /*13170*/  LOP3.LUT R34, R10, R9, R8, 0xfe, !PT ;  /* 0x000000090a227212 */ /* 0x010fe400078efe08 */
[----:B------:R-:W-:Y:S02]  /*13180*/  LOP3.LUT P2, RZ, R32, R7, RZ, 0xfc, !PT ;  /* 0x0000000720ff7212 */ /* 0x000fe4000784fcff */
[----:B-----5:R-:W-:Y:S02]  /*13190*/  LOP3.LUT R36, R14, R13, R12, 0xfe, !PT ;  /* 0x0000000d0e247212 */ /* 0x020fe400078efe0c */
[----:B------:R-:W-:Y:S02]  /*131a0*/  LOP3.LUT P3, RZ, R34, R11, RZ, 0xfc, !PT ;  /* 0x0000000b22ff7212 */ /* 0x000fe4000786fcff */
[----:B------:R-:W-:Y:S01]  /*131b0*/  LOP3.LUT P4, RZ, R36, R15, RZ, 0xfc, !PT ;  /* 0x0000000f24ff7212 */ /* 0x000fe2000788fcff */
[----:B------:R-:W-:-:S12]  /*131c0*/  @!P5 BRA `(.L_x_33) ;  /* 0x000000000018d947 */ /* 0x000fd80003800000 */
[----:B------:R-:W-:-:S04]  /*131d0*/  IADD3 R30, P5, PT, R2, UR14, RZ ;  /* 0x0000000e021e7c10 */ /* 0x000fc8000ffbe0ff */
[----:B------:R-:W-:-:S05]  /*131e0*/  IADD3.X R31, PT, PT, R3, UR15, RZ, P5, !PT ;  /* 0x0000000f031f7c10 */ /* 0x000fca000affe4ff */
[----:B------:R0:W-:Y:S04]  /*131f0*/  REDG.E.XOR.STRONG.GPU desc[UR12][R30.64], R24 ;  /* 0x000000181e00798e */ /* 0x0001e8000f92e10c */
[----:B------:R0:W-:Y:S04]  /*13200*/  REDG.E.XOR.STRONG.GPU desc[UR12][R30.64+0x4], R25 ;  /* 0x000004191e00798e */ /* 0x0001e8000f92e10c */
[----:B------:R0:W-:Y:S04]  /*13210*/  REDG.E.XOR.STRONG.GPU desc[UR12][R30.64+0x8], R26 ;  /* 0x0000081a1e00798e */ /* 0x0001e8000f92e10c */
[----:B------:R0:W-:Y:S02]  /*13220*/  REDG.E.XOR.STRONG.GPU desc[UR12][R30.64+0xc], R27 ;  /* 0x00000c1b1e00798e */ /* 0x0001e4000f92e10c */
.L_x_33:
[----:B------:R-:W-:Y:S05]  /*13230*/  BSYNC.RECONVERGENT B1 ;  /* 0x0000000000017941 */ /* 0x000fea0003800200 */
.L_x_32:
[----:B------:R-:W-:Y:S04]  /*13240*/  BSSY.RECONVERGENT B1, `(.L_x_34) ;  /* 0x0000008000017945 */ /* 0x000fe80003800200 */
[----:B------:R-:W-:Y:S05]  /*13250*/  @!P0 BRA `(.L_x_35) ;  /* 0x0000000000188947 */ /* 0x000fea0003800000 */
[----:B0-----:R-:W-:-:S04]  /*13260*/  IADD3 R24, P0, PT, R2, UR16, RZ ;  /* 0x0000001002187c10 */ /* 0x001fc8000ff1e0ff */
[----:B------:R-:W-:-:S05]  /*13270*/  IADD3.X R25, PT, PT, R3, UR17, RZ, P0, !PT ;  /* 0x0000001103197c10 */ /* 0x000fca00087fe4ff */
[----:B------:R1:W-:Y:S04]  /*13280*/  REDG.E.XOR.STRONG.GPU desc[UR12][R24.64], R20 ;  /* 0x000000141800798e */ /* 0x0003e8000f92e10c */
[----:B------:R1:W-:Y:S04]  /*13290*/  REDG.E.XOR.STRONG.GPU desc[UR12][R24.64+0x4], R21 ;  /* 0x000004151800798e */ /* 0x0003e8000f92e10c */
[----:B------:R1:W-:Y:S04]  /*132a0*/  REDG.E.XOR.STRONG.GPU desc[UR12][R24.64+0x8], R22 ;  /* 0x000008161800798e */ /* 0x0003e8000f92e10c */
[----:B------:R1:W-:Y:S02]  /*132b0*/  REDG.E.XOR.STRONG.GPU desc[UR12][R24.64+0xc], R23 ;  /* 0x00000c171800798e */ /* 0x0003e4000f92e10c */
.L_x_35:
[----:B------:R-:W-:Y:S05]  /*132c0*/  BSYNC.RECONVERGENT B1 ;  /* 0x0000000000017941 */ /* 0x000fea0003800200 */
.L_x_34:
[----:B------:R-:W-:Y:S04]  /*132d0*/  BSSY.RECONVERGENT B1, `(.L_x_36) ;  /* 0x0000008000017945 */ /* 0x000fe80003800200 */
[----:B------:R-:W-:Y:S05]  /*132e0*/  @!P1 BRA `(.L_x_37) ;  /* 0x0000000000189947 */ /* 0x000fea0003800000 */
[----:B-1----:R-:W-:-:S04]  /*132f0*/  IADD3 R20, P0, PT, R2, UR18, RZ ;  /* 0x0000001202147c10 */ /* 0x002fc8000ff1e0ff */
[----:B------:R-:W-:-:S05]  /*13300*/  IADD3.X R21, PT, PT, R3, UR19, RZ, P0, !PT ;  /* 0x0000001303157c10 */ /* 0x000fca00087fe4ff */
[----:B------:R2:W-:Y:S04]  /*13310*/  REDG.E.XOR.STRONG.GPU desc[UR12][R20.64], R16 ;  /* 0x000000101400798e */ /* 0x0005e8000f92e10c */
[----:B------:R2:W-:Y:S04]  /*13320*/  REDG.E.XOR.STRONG.GPU desc[UR12][R20.64+0x4], R17 ;  /* 0x000004111400798e */ /* 0x0005e8000f92e10c */
[----:B------:R2:W-:Y:S04]  /*13330*/  REDG.E.XOR.STRONG.GPU desc[UR12][R20.64+0x8], R18 ;  /* 0x000008121400798e */ /* 0x0005e8000f92e10c */
[----:B------:R2:W-:Y:S02]  /*13340*/  REDG.E.XOR.STRONG.GPU desc[UR12][R20.64+0xc], R19 ;  /* 0x00000c131400798e */ /* 0x0005e4000f92e10c */
.L_x_37:
[----:B------:R-:W-:Y:S05]  /*13350*/  BSYNC.RECONVERGENT B1 ;  /* 0x0000000000017941 */ /* 0x000fea0003800200 */
.L_x_36:
[----:B------:R-:W-:Y:S04]  /*13360*/  BSSY.RECONVERGENT B1, `(.L_x_38) ;  /* 0x0000008000017945 */ /* 0x000fe80003800200 */
[----:B------:R-:W-:Y:S05]  /*13370*/  @!P2 BRA `(.L_x_39) ;  /* 0x000000000018a947 */ /* 0x000fea0003800000 */
[----:B--2---:R-:W-:-:S04]  /*13380*/  IADD3 R16, P0, PT, R28, UR14, RZ ;  /* 0x0000000e1c107c10 */ /* 0x004fc8000ff1e0ff */
[----:B------:R-:W-:-:S05]  /*13390*/  IADD3.X R17, PT, PT, R29, UR15, RZ, P0, !PT ;  /* 0x0000000f1d117c10 */ /* 0x000fca00087fe4ff */
[----:B------:R3:W-:Y:S04]  /*133a0*/  REDG.E.XOR.STRONG.GPU desc[UR12][R16.64+-0x8], R4 ;  /* 0xfffff8041000798e */ /* 0x0007e8000f92e10c */
[----:B------:R3:W-:Y:S04]  /*133b0*/  REDG.E.XOR.STRONG.GPU desc[UR12][R16.64+-0x4], R5 ;  /* 0xfffffc051000798e */ /* 0x0007e8000f92e10c */
[----:B------:R3:W-:Y:S04]  /*133c0*/  REDG.E.XOR.STRONG.GPU desc[UR12][R16.64], R6 ;  /* 0x000000061000798e */ /* 0x0007e8000f92e10c */
[----:B------:R3:W-:Y:S02]  /*133d0*/  REDG.E.XOR.STRONG.GPU desc[UR12][R16.64+0x4], R7 ;  /* 0x000004071000798e */ /* 0x0007e4000f92e10c */
.L_x_39:
[----:B------:R-:W-:Y:S05]  /*133e0*/  BSYNC.RECONVERGENT B1 ;  /* 0x0000000000017941 */ /* 0x000fea0003800200 */
.L_x_38:
[----:B------:R-:W-:Y:S04]  /*133f0*/  BSSY.RECONVERGENT B1, `(.L_x_40) ;  /* 0x0000008000017945 */ /* 0x000fe80003800200 */
[----:B------:R-:W-:Y:S05]  /*13400*/  @!P3 BRA `(.L_x_41) ;  /* 0x000000000018b947 */ /* 0x000fea0003800000 */
[----:B---3--:R-:W-:-:S04]  /*13410*/  IADD3 R4, P0, PT, R28, UR16, RZ ;  /* 0x000000101c047c10 */ /* 0x008fc8000ff1e0ff */
[----:B------:R-:W-:-:S05]  /*13420*/  IADD3.X R5, PT, PT, R29, UR17, RZ, P0, !PT ;  /* 0x000000111d057c10 */ /* 0x000fca00087fe4ff */
[----:B------:R4:W-:Y:S04]  /*13430*/  REDG.E.XOR.STRONG.GPU desc[UR12][R4.64+-0x8], R8 ;  /* 0xfffff8080400798e */ /* 0x0009e8000f92e10c */
[----:B------:R4:W-:Y:S04]  /*13440*/  REDG.E.XOR.STRONG.GPU desc[UR12][R4.64+-0x4], R9 ;  /* 0xfffffc090400798e */ /* 0x0009e8000f92e10c */
[----:B------:R4:W-:Y:S04]  /*13450*/  REDG.E.XOR.STRONG.GPU desc[UR12][R4.64], R10 ;  /* 0x0000000a0400798e */ /* 0x0009e8000f92e10c */
[----:B------:R4:W-:Y:S02]  /*13460*/  REDG.E.XOR.STRONG.GPU desc[UR12][R4.64+0x4], R11 ;  /* 0x0000040b0400798e */ /* 0x0009e4000f92e10c */
.L_x_41:
[----:B------:R-:W-:Y:S05]  /*13470*/  BSYNC.RECONVERGENT B1 ;  /* 0x0000000000017941 */ /* 0x000fea0003800200 */
.L_x_40:
[----:B------:R-:W-:Y:S04]  /*13480*/  BSSY.RECONVERGENT B1, `(.L_x_42) ;  /* 0x0000008000017945 */ /* 0x000fe80003800200 */
[----:B------:R-:W-:Y:S05]  /*13490*/  @!P4 BRA `(.L_x_43) ;  /* 0x000000000018c947 */ /* 0x000fea0003800000 */
[----:B---34-:R-:W-:-:S04]  /*134a0*/  IADD3 R4, P0, PT, R28, UR18, RZ ;  /* 0x000000121c047c10 */ /* 0x018fc8000ff1e0ff */
[----:B------:R-:W-:-:S05]  /*134b0*/  IADD3.X R5, PT, PT, R29, UR19, RZ, P0, !PT ;  /* 0x000000131d057c10 */ /* 0x000fca00087fe4ff */
[----:B------:R3:W-:Y:S04]  /*134c0*/  REDG.E.XOR.STRONG.GPU desc[UR12][R4.64+-0x8], R12 ;  /* 0xfffff80c0400798e */ /* 0x0007e8000f92e10c */
[----:B------:R3:W-:Y:S04]  /*134d0*/  REDG.E.XOR.STRONG.GPU desc[UR12][R4.64+-0x4], R13 ;  /* 0xfffffc0d0400798e */ /* 0x0007e8000f92e10c */
[----:B------:R3:W-:Y:S04]  /*134e0*/  REDG.E.XOR.STRONG.GPU desc[UR12][R4.64], R14 ;  /* 0x0000000e0400798e */ /* 0x0007e8000f92e10c */
[----:B------:R3:W-:Y:S02]  /*134f0*/  REDG.E.XOR.STRONG.GPU desc[UR12][R4.64+0x4], R15 ;  /* 0x0000040f0400798e */ /* 0x0007e4000f92e10c */
.L_x_43:
[----:B------:R-:W-:Y:S05]  /*13500*/  BSYNC.RECONVERGENT B1 ;  /* 0x0000000000017941 */ /* 0x000fea0003800200 */
.L_x_42:
[----:B---34-:R-:W-:Y:S02]  /*13510*/  IMAD.U32 R5, RZ, RZ, UR11 ;  /* 0x0000000bff057e24 */ /* 0x018fe4000f8e00ff */
[----:B------:R-:W-:Y:S02]  /*13520*/  IMAD.U32 R7, RZ, RZ, UR11 ;  /* 0x0000000bff077e24 */ /* 0x000fe4000f8e00ff */
[C---:B------:R-:W-:Y:S01]  /*13530*/  IMAD.WIDE.U32 R2, R5.reuse, 0x20, R2 ;  /* 0x0000002005027825 */ /* 0x040fe200078e0002 */
[----:B------:R-:W-:-:S03]  /*13540*/  IADD3 R0, PT, PT, R5, UR11, R0 ;  /* 0x0000000b05007c10 */ /* 0x000fc6000fffe000 */
[----:B------:R-:W-:Y:S01]  /*13550*/  IMAD.WIDE.U32 R28, R7, 0x20, R28 ;  /* 0x00000020071c7825 */ /* 0x000fe200078e001c */
[----:B------:R-:W-:-:S13]  /*13560*/  ISETP.GE.U32.AND P0, PT, R0, 0x100, PT ;  /* 0x000001000000780c */ /* 0x000fda0003f06070 */
[----:B------:R-:W-:Y:S05]  /*13570*/  @!P0 BRA `(.L_x_44) ;  /* 0xfffffff800ac8947 */ /* 0x000fea000383ffff */
[----:B------:R-:W-:Y:S05]  /*13580*/  BSYNC.RECONVERGENT B0 ;  /* 0x0000000000007941 */ /* 0x000fea0003800200 */
.L_x_31:
[----:B------:R-:W-:Y:S05]  /*13590*/  EXIT ;  /* 0x000000000000794d */ /* 0x000fea0003800000 */
.L_x_45:
[----:B------:R-:W-:-:S00]  /*135a0*/  BRA `(.L_x_45) ;  /* 0xfffffffc00fc7947 */ /* 0x000fc0000383ffff */
[----:B------:R-:W-:-:S00]  /*135b0*/  NOP ;  /* 0x0000000000007918 */ /* 0x000fc00000000000 */
        /* <DEDUP_REMOVED lines=12> */
.L_x_46:


//--------------------- .nv.shared.fused_pir_kernel --------------------------
	.section	.nv.shared.fused_pir_kernel,"aw",@nobits
	.sectionflags	@""
	.align	16
.nv.shared.fused_pir_kernel:
	.zero		13312


//--------------------- .nv.shared.reserved.0     --------------------------
	.section	.nv.shared.reserved.0,"aw",@nobits
	.weak		__nv_reservedSMEM_offset_0_alias
	.size		__nv_reservedSMEM_offset_0_alias, 0, 64
	.other		__nv_reservedSMEM_offset_0_alias,@"STO_CUDA_RESERVED_SHARED STV_DEFAULT"
__nv_reservedSMEM_offset_0_alias:
	.zero		0
	.zero		64


//--------------------- .nv.constant0.fused_pir_kernel --------------------------
	.section	.nv.constant0.fused_pir_kernel,"a",@progbits
	.sectionflags	@""
	.align	4
.nv.constant0.fused_pir_kernel:
	.zero		940


//--------------------- SYMBOLS --------------------------

	.type		.nv.reservedSmem.offset0,@object
	.size		.nv.reservedSmem.offset0,0x4
	.type		.nv.reservedSmem.cap,@object
	.size		.nv.reservedSmem.cap,0x4
